// auto-generated by cutlass_sweep.gemm — config: {"arch": "sm_100", "cluster_m": 2, "cluster_n": 1, "dtype": "int8", "dtype_b": "int8", "layout": "nt", "stages": 0, "tile_k": 32, "tile_m": 256, "tile_n": 32}
#include "cutlass/cutlass.h"
#include "cutlass/gemm/collective/collective_builder.hpp"
#include "cutlass/gemm/device/gemm_universal_adapter.h"
#include "cutlass/gemm/kernel/gemm_universal.hpp"
#include "cutlass/epilogue/collective/collective_builder.hpp"

using ElemA = int8_t;
using ElemB = int8_t;
using ElemCD = int8_t;
using Acc  = int32_t;
using TileShape    = cute::Shape<cute::_256, cute::_32, cute::_32>;
using ClusterShape = cute::Shape<cute::_2, cute::_1, cute::_1>;

using CollectiveEpilogue = typename cutlass::epilogue::collective::CollectiveBuilder<
    cutlass::arch::Sm100, cutlass::arch::OpClassTensorOp,
    TileShape, ClusterShape,
    cutlass::epilogue::collective::EpilogueTileAuto,
    Acc, Acc,
    ElemCD, cutlass::layout::RowMajor, 128 / cutlass::sizeof_bits<ElemCD>::value,
    ElemCD, cutlass::layout::RowMajor, 128 / cutlass::sizeof_bits<ElemCD>::value,
    cutlass::epilogue::collective::EpilogueScheduleAuto
  >::CollectiveOp;

using CollectiveMainloop = typename cutlass::gemm::collective::CollectiveBuilder<
    cutlass::arch::Sm100, cutlass::arch::OpClassTensorOp,
    ElemA, cutlass::layout::RowMajor, 128 / cutlass::sizeof_bits<ElemA>::value,
    ElemB, cutlass::layout::ColumnMajor, 128 / cutlass::sizeof_bits<ElemB>::value,
    Acc,
    TileShape, ClusterShape,
    cutlass::gemm::collective::StageCountAutoCarveout<static_cast<int>(sizeof(typename CollectiveEpilogue::SharedStorage))>,
    cutlass::gemm::collective::KernelScheduleAuto
  >::CollectiveOp;

using GemmKernel = cutlass::gemm::kernel::GemmUniversal<
    cute::Shape<int,int,int,int>,
    CollectiveMainloop,
    CollectiveEpilogue
>;
using Gemm = cutlass::gemm::device::GemmUniversalAdapter<GemmKernel>;

// Force the device kernel symbol into the cubin without needing a host main.
auto* _anchor = &cutlass::device_kernel<GemmKernel>;


// ===== COMPILED SASS (sm_100a) =====

	.target	sm_100a

	.elftype	@"ET_EXEC"


//--------------------- .note.nv.tkinfo           --------------------------
	.section	.note.nv.tkinfo,"",@"SHT_NOTE"
	.sectionflags	@"SHF_NOTE_NV_TKINFO"
	.tkinfo
        /*0018*/ 	.word	0x00000002
        /*0030*/ 	.string	""
        /*0030*/ 	.string	"ptxas"
        /*0030*/ 	.string	"Cuda compilation tools, release 13.0, V13.0.88"
        /*0030*/ 	.string	"Build cuda_13.0.r13.0/compiler.36424714_0"
        /*0030*/ 	.string	"-arch sm_100a -m 64 "



//--------------------- .note.nv.cuinfo           --------------------------
	.section	.note.nv.cuinfo,"",@"SHT_NOTE"
	.sectionflags	@"SHF_NOTE_NV_CUINFO"
        /*0018*/ 	.short	0x0002
        /*001a*/ 	.short	0x0064
        /*001c*/ 	.short	0x0082
	.zero		2


//--------------------- .nv.info                  --------------------------
	.section	.nv.info,"",@"SHT_CUDA_INFO"
	.align	4


	//----- nvinfo : EIATTR_REGCOUNT
	.align		4
        /*0000*/ 	.byte	0x04, 0x2f
        /*0002*/ 	.short	(.L_19 - .L_18)
	.align		4
.L_18:
        /*0004*/ 	.word	index@(_ZN7cutlass13device_kernelINS_4gemm6kernel13GemmUniversalIN4cute5tupleIJiiiiEEENS1_10collective13CollectiveMmaINS1_35MainloopSm100TmaUmmaWarpSpecializedILi48ELi2ELi4ENS5_IJNS4_1CILi2EEENSA_ILi1EEESC_EEEEENS5_IJNSA_ILi256EEENSA_ILi32EEESG_EEEaNS5_IJlSC_lEEEaSI_NS4_8TiledMMAINS4_8MMA_AtomIJNS4_21SM100_MMA_S8_2x1SM_SSIaaiLi256ELi32ELNS4_4UMMA5MajorE0ELSN_0ELNSM_8SaturateE0EEEEEENS4_6LayoutINS5_IJSC_SC_SC_EEENS5_IJNSA_ILi0EEEST_ST_EEEEENS5_IJNS4_10UnderscoreESW_SW_EEEEENS4_18SM100_TMA_2SM_LOADENS4_14ComposedLayoutINS4_7SwizzleILi1ELi4ELi3EEENS4_18smem_ptr_flag_bitsILi8EEENSR_INS5_IJNSA_ILi8EEESG_EEENS5_IJSG_SC_EEEEEEEvNS4_8identityESZ_S19_vS1A_EENS_8epilogue10collective18CollectiveEpilogueINS1C_23Sm100TmaWarpSpecializedILi1ELi1ELi32ELb0ELb0EEEJNS5_IJNSA_ILi128EEESG_SG_EEENS5_IJNSR_IS1H_SC_EENSR_ISG_SC_EEEEEaSI_aSI_NS1C_6fusion15FusionCallbacksIS1G_NS1M_17LinearCombinationIaiaiLNS_15FloatRoundStyleE2EEES1I_S1L_JEEENS4_5SM1004TMEM4LOAD26SM100_TMEM_LOAD_32dp32b32xENS4_13SM90_TMA_LOADES19_NS4_39AutoVectorizingCopyWithAssumedAlignmentILi128EEENS4_14SM90_TMA_STOREES19_S1Y_S1Y_EEEvvEEEEvNT_6ParamsE)
        /*0008*/ 	.word	0x0000007b


	//----- nvinfo : EIATTR_FRAME_SIZE
	.align		4
.L_19:
        /*000c*/ 	.byte	0x04, 0x11
        /*000e*/ 	.short	(.L_21 - .L_20)
	.align		4
.L_20:
        /*0010*/ 	.word	index@($__internal_2_$__cuda_sm10x_tcgen05_guardrail_trap_unallocated_columns_being_dealloced)
        /*0014*/ 	.word	0x00000000


	//----- nvinfo : EIATTR_FRAME_SIZE
	.align		4
.L_21:
        /*0018*/ 	.byte	0x04, 0x11
        /*001a*/ 	.short	(.L_23 - .L_22)
	.align		4
.L_22:
        /*001c*/ 	.word	index@($__internal_1_$__cuda_sm10x_tcgen05_guardrail_trap_phase_invalid_during_alloc)
        /*0020*/ 	.word	0x00000000


	//----- nvinfo : EIATTR_FRAME_SIZE
	.align		4
.L_23:
        /*0024*/ 	.byte	0x04, 0x11
        /*0026*/ 	.short	(.L_25 - .L_24)
	.align		4
.L_24:
        /*0028*/ 	.word	index@($__internal_0_$__cuda_sm10x_tcgen05_guardrail_trap_col_being_dealloced_not_returned_by_alloc)
        /*002c*/ 	.word	0x00000000


	//----- nvinfo : EIATTR_FRAME_SIZE
	.align		4
.L_25:
        /*0030*/ 	.byte	0x04, 0x11
        /*0032*/ 	.short	(.L_27 - .L_26)
	.align		4
.L_26:
        /*0034*/ 	.word	index@(_ZN7cutlass13device_kernelINS_4gemm6kernel13GemmUniversalIN4cute5tupleIJiiiiEEENS1_10collective13CollectiveMmaINS1_35MainloopSm100TmaUmmaWarpSpecializedILi48ELi2ELi4ENS5_IJNS4_1CILi2EEENSA_ILi1EEESC_EEEEENS5_IJNSA_ILi256EEENSA_ILi32EEESG_EEEaNS5_IJlSC_lEEEaSI_NS4_8TiledMMAINS4_8MMA_AtomIJNS4_21SM100_MMA_S8_2x1SM_SSIaaiLi256ELi32ELNS4_4UMMA5MajorE0ELSN_0ELNSM_8SaturateE0EEEEEENS4_6LayoutINS5_IJSC_SC_SC_EEENS5_IJNSA_ILi0EEEST_ST_EEEEENS5_IJNS4_10UnderscoreESW_SW_EEEEENS4_18SM100_TMA_2SM_LOADENS4_14ComposedLayoutINS4_7SwizzleILi1ELi4ELi3EEENS4_18smem_ptr_flag_bitsILi8EEENSR_INS5_IJNSA_ILi8EEESG_EEENS5_IJSG_SC_EEEEEEEvNS4_8identityESZ_S19_vS1A_EENS_8epilogue10collective18CollectiveEpilogueINS1C_23Sm100TmaWarpSpecializedILi1ELi1ELi32ELb0ELb0EEEJNS5_IJNSA_ILi128EEESG_SG_EEENS5_IJNSR_IS1H_SC_EENSR_ISG_SC_EEEEEaSI_aSI_NS1C_6fusion15FusionCallbacksIS1G_NS1M_17LinearCombinationIaiaiLNS_15FloatRoundStyleE2EEES1I_S1L_JEEENS4_5SM1004TMEM4LOAD26SM100_TMEM_LOAD_32dp32b32xENS4_13SM90_TMA_LOADES19_NS4_39AutoVectorizingCopyWithAssumedAlignmentILi128EEENS4_14SM90_TMA_STOREES19_S1Y_S1Y_EEEvvEEEEvNT_6ParamsE)
        /*0038*/ 	.word	0x00000000


	//----- nvinfo : EIATTR_MIN_STACK_SIZE
	.align		4
.L_27:
        /*003c*/ 	.byte	0x04, 0x12
        /*003e*/ 	.short	(.L_29 - .L_28)
	.align		4
.L_28:
        /*0040*/ 	.word	index@(_ZN7cutlass13device_kernelINS_4gemm6kernel13GemmUniversalIN4cute5tupleIJiiiiEEENS1_10collective13CollectiveMmaINS1_35MainloopSm100TmaUmmaWarpSpecializedILi48ELi2ELi4ENS5_IJNS4_1CILi2EEENSA_ILi1EEESC_EEEEENS5_IJNSA_ILi256EEENSA_ILi32EEESG_EEEaNS5_IJlSC_lEEEaSI_NS4_8TiledMMAINS4_8MMA_AtomIJNS4_21SM100_MMA_S8_2x1SM_SSIaaiLi256ELi32ELNS4_4UMMA5MajorE0ELSN_0ELNSM_8SaturateE0EEEEEENS4_6LayoutINS5_IJSC_SC_SC_EEENS5_IJNSA_ILi0EEEST_ST_EEEEENS5_IJNS4_10UnderscoreESW_SW_EEEEENS4_18SM100_TMA_2SM_LOADENS4_14ComposedLayoutINS4_7SwizzleILi1ELi4ELi3EEENS4_18smem_ptr_flag_bitsILi8EEENSR_INS5_IJNSA_ILi8EEESG_EEENS5_IJSG_SC_EEEEEEEvNS4_8identityESZ_S19_vS1A_EENS_8epilogue10collective18CollectiveEpilogueINS1C_23Sm100TmaWarpSpecializedILi1ELi1ELi32ELb0ELb0EEEJNS5_IJNSA_ILi128EEESG_SG_EEENS5_IJNSR_IS1H_SC_EENSR_ISG_SC_EEEEEaSI_aSI_NS1C_6fusion15FusionCallbacksIS1G_NS1M_17LinearCombinationIaiaiLNS_15FloatRoundStyleE2EEES1I_S1L_JEEENS4_5SM1004TMEM4LOAD26SM100_TMEM_LOAD_32dp32b32xENS4_13SM90_TMA_LOADES19_NS4_39AutoVectorizingCopyWithAssumedAlignmentILi128EEENS4_14SM90_TMA_STOREES19_S1Y_S1Y_EEEvvEEEEvNT_6ParamsE)
        /*0044*/ 	.word	0x00000000
.L_29:


//--------------------- .nv.compat                --------------------------
	.section	.nv.compat,"",@"SHT_CUDA_COMPAT_INFO"
	.align	4
        /*0000*/ 	.byte	0x02, 0x09, 0x01, 0x00, 0x02, 0x02, 0x03, 0x00, 0x02, 0x05, 0x06, 0x00, 0x03, 0x07, 0x01, 0x01
        /*0010*/ 	.byte	0x02, 0x03, 0x01, 0x00, 0x02, 0x06, 0x01, 0x00, 0x04, 0x0b, 0x08, 0x00, 0x01, 0x00, 0x00, 0x00
        /*0020*/ 	.byte	0x00, 0x00, 0x00, 0x00


//--------------------- .nv.info._ZN7cutlass13device_kernelINS_4gemm6kernel13GemmUniversalIN4cute5tupleIJiiiiEEENS1_10collective13CollectiveMmaINS1_35MainloopSm100TmaUmmaWarpSpecializedILi48ELi2ELi4ENS5_IJNS4_1CILi2EEENSA_ILi1EEESC_EEEEENS5_IJNSA_ILi256EEENSA_ILi32EEESG_EEEaNS5_IJlSC_lEEEaSI_NS4_8TiledMMAINS4_8MMA_AtomIJNS4_21SM100_MMA_S8_2x1SM_SSIaaiLi256ELi32ELNS4_4UMMA5MajorE0ELSN_0ELNSM_8SaturateE0EEEEEENS4_6LayoutINS5_IJSC_SC_SC_EEENS5_IJNSA_ILi0EEEST_ST_EEEEENS5_IJNS4_10UnderscoreESW_SW_EEEEENS4_18SM100_TMA_2SM_LOADENS4_14ComposedLayoutINS4_7SwizzleILi1ELi4ELi3EEENS4_18smem_ptr_flag_bitsILi8EEENSR_INS5_IJNSA_ILi8EEESG_EEENS5_IJSG_SC_EEEEEEEvNS4_8identityESZ_S19_vS1A_EENS_8epilogue10collective18CollectiveEpilogueINS1C_23Sm100TmaWarpSpecializedILi1ELi1ELi32ELb0ELb0EEEJNS5_IJNSA_ILi128EEESG_SG_EEENS5_IJNSR_IS1H_SC_EENSR_ISG_SC_EEEEEaSI_aSI_NS1C_6fusion15FusionCallbacksIS1G_NS1M_17LinearCombinationIaiaiLNS_15FloatRoundStyleE2EEES1I_S1L_JEEENS4_5SM1004TMEM4LOAD26SM100_TMEM_LOAD_32dp32b32xENS4_13SM90_TMA_LOADES19_NS4_39AutoVectorizingCopyWithAssumedAlignmentILi128EEENS4_14SM90_TMA_STOREES19_S1Y_S1Y_EEEvvEEEEvNT_6ParamsE --------------------------
	.section	.nv.info._ZN7cutlass13device_kernelINS_4gemm6kernel13GemmUniversalIN4cute5tupleIJiiiiEEENS1_10collective13CollectiveMmaINS1_35MainloopSm100TmaUmmaWarpSpecializedILi48ELi2ELi4ENS5_IJNS4_1CILi2EEENSA_ILi1EEESC_EEEEENS5_IJNSA_ILi256EEENSA_ILi32EEESG_EEEaNS5_IJlSC_lEEEaSI_NS4_8TiledMMAINS4_8MMA_AtomIJNS4_21SM100_MMA_S8_2x1SM_SSIaaiLi256ELi32ELNS4_4UMMA5MajorE0ELSN_0ELNSM_8SaturateE0EEEEEENS4_6LayoutINS5_IJSC_SC_SC_EEENS5_IJNSA_ILi0EEEST_ST_EEEEENS5_IJNS4_10UnderscoreESW_SW_EEEEENS4_18SM100_TMA_2SM_LOADENS4_14ComposedLayoutINS4_7SwizzleILi1ELi4ELi3EEENS4_18smem_ptr_flag_bitsILi8EEENSR_INS5_IJNSA_ILi8EEESG_EEENS5_IJSG_SC_EEEEEEEvNS4_8identityESZ_S19_vS1A_EENS_8epilogue10collective18CollectiveEpilogueINS1C_23Sm100TmaWarpSpecializedILi1ELi1ELi32ELb0ELb0EEEJNS5_IJNSA_ILi128EEESG_SG_EEENS5_IJNSR_IS1H_SC_EENSR_ISG_SC_EEEEEaSI_aSI_NS1C_6fusion15FusionCallbacksIS1G_NS1M_17LinearCombinationIaiaiLNS_15FloatRoundStyleE2EEES1I_S1L_JEEENS4_5SM1004TMEM4LOAD26SM100_TMEM_LOAD_32dp32b32xENS4_13SM90_TMA_LOADES19_NS4_39AutoVectorizingCopyWithAssumedAlignmentILi128EEENS4_14SM90_TMA_STOREES19_S1Y_S1Y_EEEvvEEEEvNT_6ParamsE,"",@"SHT_CUDA_INFO"
	.sectionflags	@""
	.align	4


	//----- nvinfo : EIATTR_CUDA_API_VERSION
	.align		4
        /*0000*/ 	.byte	0x04, 0x37
        /*0002*/ 	.short	(.L_31 - .L_30)
.L_30:
        /*0004*/ 	.word	0x00000082


	//----- nvinfo : EIATTR_KPARAM_INFO
	.align		4
.L_31:
        /*0008*/ 	.byte	0x04, 0x17
        /*000a*/ 	.short	(.L_33 - .L_32)
.L_32:
        /*000c*/ 	.word	0x00000000
        /*0010*/ 	.short	0x0000
        /*0012*/ 	.short	0x0000
        /*0014*/ 	.byte	0x00, 0xf0, 0x01, 0x20


	//----- nvinfo : EIATTR_AT_ENTRY_FRAGMENTS
	.align		4
.L_33:
        /*0018*/ 	.byte	0x04, 0x4f
        /*001a*/ 	.short	(.L_35 - .L_34)


	//   ....[0]....
.L_34:
        /*001c*/ 	.word	0x00000007


	//----- nvinfo : EIATTR_RESERVED_SMEM_USED
	.align		4
.L_35:
        /*0020*/ 	.byte	0x01, 0x41
	.zero		2


	//----- nvinfo : EIATTR_SPARSE_MMA_MASK
	.align		4
        /*0024*/ 	.byte	0x03, 0x50
        /*0026*/ 	.short	0x0000


	//----- nvinfo : EIATTR_TCGEN05_2CTA_USED
	.align		4
        /*0028*/ 	.byte	0x01, 0x52
	.zero		2


	//----- nvinfo : EIATTR_MAXREG_COUNT
	.align		4
        /*002c*/ 	.byte	0x03, 0x1b
        /*002e*/ 	.short	0x00ff


	//----- nvinfo : EIATTR_NUM_BARRIERS
	.align		4
        /*0030*/ 	.byte	0x02, 0x4c
        /*0032*/ 	.byte	0x07
	.zero		1


	//----- nvinfo : EIATTR_EXTERNS
	.align		4
        /*0034*/ 	.byte	0x04, 0x0f
        /*0036*/ 	.short	(.L_37 - .L_36)


	//   ....[0]....
	.align		4
.L_36:
        /*0038*/ 	.word	index@(__assertfail)


	//----- nvinfo : EIATTR_MERCURY_ISA_VERSION
	.align		4
.L_37:
        /*003c*/ 	.byte	0x03, 0x5f
        /*003e*/ 	.short	0x0101


	//----- nvinfo : EIATTR_INT_WARP_WIDE_INSTR_OFFSETS
	.align		4
        /*0040*/ 	.byte	0x04, 0x31
        /*0042*/ 	.short	(.L_39 - .L_38)


	//   ....[0]....
.L_38:
        /*0044*/ 	.word	0x00001260


	//   ....[1]....
        /*0048*/ 	.word	0x00001300


	//   ....[2]....
        /*004c*/ 	.word	0x00002660


	//   ....[3]....
        /*0050*/ 	.word	0x00005cb0


	//   ....[4]....
        /*0054*/ 	.word	0x00005cd0


	//   ....[5]....
        /*0058*/ 	.word	0x00005d00


	//   ....[6]....
        /*005c*/ 	.word	0x00006710


	//   ....[7]....
        /*0060*/ 	.word	0x00006830


	//----- nvinfo : EIATTR_COOP_GROUP_MASK_REGIDS
	.align		4
.L_39:
        /*0064*/ 	.byte	0x04, 0x29
        /*0066*/ 	.short	(.L_41 - .L_40)


	//   ....[0]....
.L_40:
        /*0068*/ 	.word	0xffffffff


	//   ....[1]....
        /*006c*/ 	.word	0xffffffff


	//   ....[2]....
        /*0070*/ 	.word	0xffffffff


	//   ....[3]....
        /*0074*/ 	.word	0xffffffff


	//   ....[4]....
        /*0078*/ 	.word	0xffffffff


	//   ....[5]....
        /*007c*/ 	.word	0xffffffff


	//   ....[6]....
        /*0080*/ 	.word	0xffffffff


	//   ....[7]....
        /*0084*/ 	.word	0xffffffff


	//   ....[8]....
        /*0088*/ 	.word	0xffffffff


	//   ....[9]....
        /*008c*/ 	.word	0xffffffff


	//   ....[10]....
        /*0090*/ 	.word	0xffffffff


	//   ....[11]....
        /*0094*/ 	.word	0xffffffff


	//   ....[12]....
        /*0098*/ 	.word	0xffffffff


	//   ....[13]....
        /*009c*/ 	.word	0xffffffff


	//----- nvinfo : EIATTR_COOP_GROUP_INSTR_OFFSETS
	.align		4
.L_41:
        /*00a0*/ 	.byte	0x04, 0x28
        /*00a2*/ 	.short	(.L_43 - .L_42)


	//   ....[0]....
.L_42:
        /*00a4*/ 	.word	0x000000c0


	//   ....[1]....
        /*00a8*/ 	.word	0x00000500


	//   ....[2]....
        /*00ac*/ 	.word	0x00000c30


	//   ....[3]....
        /*00b0*/ 	.word	0x00000d60


	//   ....[4]....
        /*00b4*/ 	.word	0x00000e50


	//   ....[5]....
        /*00b8*/ 	.word	0x00000fb0


	//   ....[6]....
        /*00bc*/ 	.word	0x00001140


	//   ....[7]....
        /*00c0*/ 	.word	0x00001380


	//   ....[8]....
        /*00c4*/ 	.word	0x00002540


	//   ....[9]....
        /*00c8*/ 	.word	0x00004be0


	//   ....[10]....
        /*00cc*/ 	.word	0x000050b0


	//   ....[11]....
        /*00d0*/ 	.word	0x000050e0


	//   ....[12]....
        /*00d4*/ 	.word	0x00005bb0


	//   ....[13]....
        /*00d8*/ 	.word	0x00005dc0


	//----- nvinfo : EIATTR_VRC_CTA_INIT_COUNT
	.align		4
.L_43:
        /*00dc*/ 	.byte	0x02, 0x4a
        /*00de*/ 	.byte	0x80
	.zero		1


	//----- nvinfo : EIATTR_SYSCALL_OFFSETS
	.align		4
        /*00e0*/ 	.byte	0x04, 0x46
        /*00e2*/ 	.short	(.L_45 - .L_44)


	//   ....[0]....
.L_44:
        /*00e4*/ 	.word	0x000071b0


	//   ....[1]....
        /*00e8*/ 	.word	0x000072f0


	//   ....[2]....
        /*00ec*/ 	.word	0x00007a00


	//----- nvinfo : EIATTR_MBARRIER_INSTR_OFFSETS
	.align		4
.L_45:
        /*00f0*/ 	.byte	0x04, 0x39
        /*00f2*/ 	.short	(.L_47 - .L_46)


	//   ....[0]....
.L_46:
        /*00f4*/ 	.word	0x00000610
        /*00f8*/ 	.word	0x000000ff
        /*00fc*/ 	.word	0x00000000
        /*0100*/ 	.short	0x0100
        /*0102*/ 	.byte	0x08
	.zero		1


	//   ....[1]....
        /*0104*/ 	.word	0x00000620
        /*0108*/ 	.word	0x000000ff
        /*010c*/ 	.word	0x00000180
        /*0110*/ 	.short	0x0100
        /*0112*/ 	.byte	0x08
	.zero		1


	//   ....[2]....
        /*0114*/ 	.word	0x00000630
        /*0118*/ 	.word	0x000000ff
        /*011c*/ 	.word	0x00000008
        /*0120*/ 	.short	0x0100
        /*0122*/ 	.byte	0x08
	.zero		1


	//   ....[3]....
        /*0124*/ 	.word	0x00000640
        /*0128*/ 	.word	0x000000ff
        /*012c*/ 	.word	0x00000188
        /*0130*/ 	.short	0x0100
        /*0132*/ 	.byte	0x08
	.zero		1


	//   ....[4]....
        /*0134*/ 	.word	0x00000650
        /*0138*/ 	.word	0x000000ff
        /*013c*/ 	.word	0x00000010
        /*0140*/ 	.short	0x0100
        /*0142*/ 	.byte	0x08
	.zero		1


	//   ....[5]....
        /*0144*/ 	.word	0x00000660
        /*0148*/ 	.word	0x000000ff
        /*014c*/ 	.word	0x00000190
        /*0150*/ 	.short	0x0100
        /*0152*/ 	.byte	0x08
	.zero		1


	//   ....[6]....
        /*0154*/ 	.word	0x00000670
        /*0158*/ 	.word	0x000000ff
        /*015c*/ 	.word	0x00000018
        /*0160*/ 	.short	0x0100
        /*0162*/ 	.byte	0x08
	.zero		1


	//   ....[7]....
        /*0164*/ 	.word	0x00000680
        /*0168*/ 	.word	0x000000ff
        /*016c*/ 	.word	0x00000198
        /*0170*/ 	.short	0x0100
        /*0172*/ 	.byte	0x08
	.zero		1


	//   ....[8]....
        /*0174*/ 	.word	0x00000690
        /*0178*/ 	.word	0x000000ff
        /*017c*/ 	.word	0x00000020
        /*0180*/ 	.short	0x0100
        /*0182*/ 	.byte	0x08
	.zero		1


	//   ....[9]....
        /*0184*/ 	.word	0x000006a0
        /*0188*/ 	.word	0x000000ff
        /*018c*/ 	.word	0x000001a0
        /*0190*/ 	.short	0x0100
        /*0192*/ 	.byte	0x08
	.zero		1


	//   ....[10]....
        /*0194*/ 	.word	0x000006b0
        /*0198*/ 	.word	0x000000ff
        /*019c*/ 	.word	0x00000028
        /*01a0*/ 	.short	0x0100
        /*01a2*/ 	.byte	0x08
	.zero		1


	//   ....[11]....
        /*01a4*/ 	.word	0x000006c0
        /*01a8*/ 	.word	0x000000ff
        /*01ac*/ 	.word	0x000001a8
        /*01b0*/ 	.short	0x0100
        /*01b2*/ 	.byte	0x08
	.zero		1


	//   ....[12]....
        /*01b4*/ 	.word	0x000006d0
        /*01b8*/ 	.word	0x000000ff
        /*01bc*/ 	.word	0x00000030
        /*01c0*/ 	.short	0x0100
        /*01c2*/ 	.byte	0x08
	.zero		1


	//   ....[13]....
        /*01c4*/ 	.word	0x000006e0
        /*01c8*/ 	.word	0x000000ff
        /*01cc*/ 	.word	0x000001b0
        /*01d0*/ 	.short	0x0100
        /*01d2*/ 	.byte	0x08
	.zero		1


	//   ....[14]....
        /*01d4*/ 	.word	0x000006f0
        /*01d8*/ 	.word	0x000000ff
        /*01dc*/ 	.word	0x00000038
        /*01e0*/ 	.short	0x0100
        /*01e2*/ 	.byte	0x08
	.zero		1


	//   ....[15]....
        /*01e4*/ 	.word	0x00000700
        /*01e8*/ 	.word	0x000000ff
        /*01ec*/ 	.word	0x000001b8
        /*01f0*/ 	.short	0x0100
        /*01f2*/ 	.byte	0x08
	.zero		1


	//   ....[16]....
        /*01f4*/ 	.word	0x00000710
        /*01f8*/ 	.word	0x000000ff
        /*01fc*/ 	.word	0x00000040
        /*0200*/ 	.short	0x0100
        /*0202*/ 	.byte	0x08
	.zero		1


	//   ....[17]....
        /*0204*/ 	.word	0x00000720
        /*0208*/ 	.word	0x000000ff
        /*020c*/ 	.word	0x000001c0
        /*0210*/ 	.short	0x0100
        /*0212*/ 	.byte	0x08
	.zero		1


	//   ....[18]....
        /*0214*/ 	.word	0x00000730
        /*0218*/ 	.word	0x000000ff
        /*021c*/ 	.word	0x00000048
        /*0220*/ 	.short	0x0100
        /*0222*/ 	.byte	0x08
	.zero		1


	//   ....[19]....
        /*0224*/ 	.word	0x00000740
        /*0228*/ 	.word	0x000000ff
        /*022c*/ 	.word	0x000001c8
        /*0230*/ 	.short	0x0100
        /*0232*/ 	.byte	0x08
	.zero		1


	//   ....[20]....
        /*0234*/ 	.word	0x00000750
        /*0238*/ 	.word	0x000000ff
        /*023c*/ 	.word	0x00000050
        /*0240*/ 	.short	0x0100
        /*0242*/ 	.byte	0x08
	.zero		1


	//   ....[21]....
        /*0244*/ 	.word	0x00000760
        /*0248*/ 	.word	0x000000ff
        /*024c*/ 	.word	0x000001d0
        /*0250*/ 	.short	0x0100
        /*0252*/ 	.byte	0x08
	.zero		1


	//   ....[22]....
        /*0254*/ 	.word	0x00000770
        /*0258*/ 	.word	0x000000ff
        /*025c*/ 	.word	0x00000058
        /*0260*/ 	.short	0x0100
        /*0262*/ 	.byte	0x08
	.zero		1


	//   ....[23]....
        /*0264*/ 	.word	0x00000780
        /*0268*/ 	.word	0x000000ff
        /*026c*/ 	.word	0x000001d8
        /*0270*/ 	.short	0x0100
        /*0272*/ 	.byte	0x08
	.zero		1


	//   ....[24]....
        /*0274*/ 	.word	0x00000790
        /*0278*/ 	.word	0x000000ff
        /*027c*/ 	.word	0x00000060
        /*0280*/ 	.short	0x0100
        /*0282*/ 	.byte	0x08
	.zero		1


	//   ....[25]....
        /*0284*/ 	.word	0x000007a0
        /*0288*/ 	.word	0x000000ff
        /*028c*/ 	.word	0x000001e0
        /*0290*/ 	.short	0x0100
        /*0292*/ 	.byte	0x08
	.zero		1


	//   ....[26]....
        /*0294*/ 	.word	0x000007b0
        /*0298*/ 	.word	0x000000ff
        /*029c*/ 	.word	0x00000068
        /*02a0*/ 	.short	0x0100
        /*02a2*/ 	.byte	0x08
	.zero		1


	//   ....[27]....
        /*02a4*/ 	.word	0x000007c0
        /*02a8*/ 	.word	0x000000ff
        /*02ac*/ 	.word	0x000001e8
        /*02b0*/ 	.short	0x0100
        /*02b2*/ 	.byte	0x08
	.zero		1


	//   ....[28]....
        /*02b4*/ 	.word	0x000007d0
        /*02b8*/ 	.word	0x000000ff
        /*02bc*/ 	.word	0x00000070
        /*02c0*/ 	.short	0x0100
        /*02c2*/ 	.byte	0x08
	.zero		1


	//   ....[29]....
        /*02c4*/ 	.word	0x000007e0
        /*02c8*/ 	.word	0x000000ff
        /*02cc*/ 	.word	0x000001f0
        /*02d0*/ 	.short	0x0100
        /*02d2*/ 	.byte	0x08
	.zero		1


	//   ....[30]....
        /*02d4*/ 	.word	0x000007f0
        /*02d8*/ 	.word	0x000000ff
        /*02dc*/ 	.word	0x00000078
        /*02e0*/ 	.short	0x0100
        /*02e2*/ 	.byte	0x08
	.zero		1


	//   ....[31]....
        /*02e4*/ 	.word	0x00000800
        /*02e8*/ 	.word	0x000000ff
        /*02ec*/ 	.word	0x000001f8
        /*02f0*/ 	.short	0x0100
        /*02f2*/ 	.byte	0x08
	.zero		1


	//   ....[32]....
        /*02f4*/ 	.word	0x00000810
        /*02f8*/ 	.word	0x000000ff
        /*02fc*/ 	.word	0x00000080
        /*0300*/ 	.short	0x0100
        /*0302*/ 	.byte	0x08
	.zero		1


	//   ....[33]....
        /*0304*/ 	.word	0x00000820
        /*0308*/ 	.word	0x000000ff
        /*030c*/ 	.word	0x00000200
        /*0310*/ 	.short	0x0100
        /*0312*/ 	.byte	0x08
	.zero		1


	//   ....[34]....
        /*0314*/ 	.word	0x00000830
        /*0318*/ 	.word	0x000000ff
        /*031c*/ 	.word	0x00000088
        /*0320*/ 	.short	0x0100
        /*0322*/ 	.byte	0x08
	.zero		1


	//   ....[35]....
        /*0324*/ 	.word	0x00000840
        /*0328*/ 	.word	0x000000ff
        /*032c*/ 	.word	0x00000208
        /*0330*/ 	.short	0x0100
        /*0332*/ 	.byte	0x08
	.zero		1


	//   ....[36]....
        /*0334*/ 	.word	0x00000850
        /*0338*/ 	.word	0x000000ff
        /*033c*/ 	.word	0x00000090
        /*0340*/ 	.short	0x0100
        /*0342*/ 	.byte	0x08
	.zero		1


	//   ....[37]....
        /*0344*/ 	.word	0x00000860
        /*0348*/ 	.word	0x000000ff
        /*034c*/ 	.word	0x00000210
        /*0350*/ 	.short	0x0100
        /*0352*/ 	.byte	0x08
	.zero		1


	//   ....[38]....
        /*0354*/ 	.word	0x00000870
        /*0358*/ 	.word	0x000000ff
        /*035c*/ 	.word	0x00000098
        /*0360*/ 	.short	0x0100
        /*0362*/ 	.byte	0x08
	.zero		1


	//   ....[39]....
        /*0364*/ 	.word	0x00000880
        /*0368*/ 	.word	0x000000ff
        /*036c*/ 	.word	0x00000218
        /*0370*/ 	.short	0x0100
        /*0372*/ 	.byte	0x08
	.zero		1


	//   ....[40]....
        /*0374*/ 	.word	0x00000890
        /*0378*/ 	.word	0x000000ff
        /*037c*/ 	.word	0x000000a0
        /*0380*/ 	.short	0x0100
        /*0382*/ 	.byte	0x08
	.zero		1


	//   ....[41]....
        /*0384*/ 	.word	0x000008a0
        /*0388*/ 	.word	0x000000ff
        /*038c*/ 	.word	0x00000220
        /*0390*/ 	.short	0x0100
        /*0392*/ 	.byte	0x08
	.zero		1


	//   ....[42]....
        /*0394*/ 	.word	0x000008b0
        /*0398*/ 	.word	0x000000ff
        /*039c*/ 	.word	0x000000a8
        /*03a0*/ 	.short	0x0100
        /*03a2*/ 	.byte	0x08
	.zero		1


	//   ....[43]....
        /*03a4*/ 	.word	0x000008c0
        /*03a8*/ 	.word	0x000000ff
        /*03ac*/ 	.word	0x00000228
        /*03b0*/ 	.short	0x0100
        /*03b2*/ 	.byte	0x08
	.zero		1


	//   ....[44]....
        /*03b4*/ 	.word	0x000008d0
        /*03b8*/ 	.word	0x000000ff
        /*03bc*/ 	.word	0x000000b0
        /*03c0*/ 	.short	0x0100
        /*03c2*/ 	.byte	0x08
	.zero		1


	//   ....[45]....
        /*03c4*/ 	.word	0x000008e0
        /*03c8*/ 	.word	0x000000ff
        /*03cc*/ 	.word	0x00000230
        /*03d0*/ 	.short	0x0100
        /*03d2*/ 	.byte	0x08
	.zero		1


	//   ....[46]....
        /*03d4*/ 	.word	0x000008f0
        /*03d8*/ 	.word	0x000000ff
        /*03dc*/ 	.word	0x000000b8
        /*03e0*/ 	.short	0x0100
        /*03e2*/ 	.byte	0x08
	.zero		1


	//   ....[47]....
        /*03e4*/ 	.word	0x00000900
        /*03e8*/ 	.word	0x000000ff
        /*03ec*/ 	.word	0x00000238
        /*03f0*/ 	.short	0x0100
        /*03f2*/ 	.byte	0x08
	.zero		1


	//   ....[48]....
        /*03f4*/ 	.word	0x00000910
        /*03f8*/ 	.word	0x000000ff
        /*03fc*/ 	.word	0x000000c0
        /*0400*/ 	.short	0x0100
        /*0402*/ 	.byte	0x08
	.zero		1


	//   ....[49]....
        /*0404*/ 	.word	0x00000920
        /*0408*/ 	.word	0x000000ff
        /*040c*/ 	.word	0x00000240
        /*0410*/ 	.short	0x0100
        /*0412*/ 	.byte	0x08
	.zero		1


	//   ....[50]....
        /*0414*/ 	.word	0x00000930
        /*0418*/ 	.word	0x000000ff
        /*041c*/ 	.word	0x000000c8
        /*0420*/ 	.short	0x0100
        /*0422*/ 	.byte	0x08
	.zero		1


	//   ....[51]....
        /*0424*/ 	.word	0x00000940
        /*0428*/ 	.word	0x000000ff
        /*042c*/ 	.word	0x00000248
        /*0430*/ 	.short	0x0100
        /*0432*/ 	.byte	0x08
	.zero		1


	//   ....[52]....
        /*0434*/ 	.word	0x00000950
        /*0438*/ 	.word	0x000000ff
        /*043c*/ 	.word	0x000000d0
        /*0440*/ 	.short	0x0100
        /*0442*/ 	.byte	0x08
	.zero		1


	//   ....[53]....
        /*0444*/ 	.word	0x00000960
        /*0448*/ 	.word	0x000000ff
        /*044c*/ 	.word	0x00000250
        /*0450*/ 	.short	0x0100
        /*0452*/ 	.byte	0x08
	.zero		1


	//   ....[54]....
        /*0454*/ 	.word	0x00000970
        /*0458*/ 	.word	0x000000ff
        /*045c*/ 	.word	0x000000d8
        /*0460*/ 	.short	0x0100
        /*0462*/ 	.byte	0x08
	.zero		1


	//   ....[55]....
        /*0464*/ 	.word	0x00000980
        /*0468*/ 	.word	0x000000ff
        /*046c*/ 	.word	0x00000258
        /*0470*/ 	.short	0x0100
        /*0472*/ 	.byte	0x08
	.zero		1


	//   ....[56]....
        /*0474*/ 	.word	0x00000990
        /*0478*/ 	.word	0x000000ff
        /*047c*/ 	.word	0x000000e0
        /*0480*/ 	.short	0x0100
        /*0482*/ 	.byte	0x08
	.zero		1


	//   ....[57]....
        /*0484*/ 	.word	0x000009a0
        /*0488*/ 	.word	0x000000ff
        /*048c*/ 	.word	0x00000260
        /*0490*/ 	.short	0x0100
        /*0492*/ 	.byte	0x08
	.zero		1


	//   ....[58]....
        /*0494*/ 	.word	0x000009b0
        /*0498*/ 	.word	0x000000ff
        /*049c*/ 	.word	0x000000e8
        /*04a0*/ 	.short	0x0100
        /*04a2*/ 	.byte	0x08
	.zero		1


	//   ....[59]....
        /*04a4*/ 	.word	0x000009c0
        /*04a8*/ 	.word	0x000000ff
        /*04ac*/ 	.word	0x00000268
        /*04b0*/ 	.short	0x0100
        /*04b2*/ 	.byte	0x08
	.zero		1


	//   ....[60]....
        /*04b4*/ 	.word	0x000009d0
        /*04b8*/ 	.word	0x000000ff
        /*04bc*/ 	.word	0x000000f0
        /*04c0*/ 	.short	0x0100
        /*04c2*/ 	.byte	0x08
	.zero		1


	//   ....[61]....
        /*04c4*/ 	.word	0x000009e0
        /*04c8*/ 	.word	0x000000ff
        /*04cc*/ 	.word	0x00000270
        /*04d0*/ 	.short	0x0100
        /*04d2*/ 	.byte	0x08
	.zero		1


	//   ....[62]....
        /*04d4*/ 	.word	0x000009f0
        /*04d8*/ 	.word	0x000000ff
        /*04dc*/ 	.word	0x000000f8
        /*04e0*/ 	.short	0x0100
        /*04e2*/ 	.byte	0x08
	.zero		1


	//   ....[63]....
        /*04e4*/ 	.word	0x00000a00
        /*04e8*/ 	.word	0x000000ff
        /*04ec*/ 	.word	0x00000278
        /*04f0*/ 	.short	0x0100
        /*04f2*/ 	.byte	0x08
	.zero		1


	//   ....[64]....
        /*04f4*/ 	.word	0x00000a10
        /*04f8*/ 	.word	0x000000ff
        /*04fc*/ 	.word	0x00000100
        /*0500*/ 	.short	0x0100
        /*0502*/ 	.byte	0x08
	.zero		1


	//   ....[65]....
        /*0504*/ 	.word	0x00000a20
        /*0508*/ 	.word	0x000000ff
        /*050c*/ 	.word	0x00000280
        /*0510*/ 	.short	0x0100
        /*0512*/ 	.byte	0x08
	.zero		1


	//   ....[66]....
        /*0514*/ 	.word	0x00000a30
        /*0518*/ 	.word	0x000000ff
        /*051c*/ 	.word	0x00000108
        /*0520*/ 	.short	0x0100
        /*0522*/ 	.byte	0x08
	.zero		1


	//   ....[67]....
        /*0524*/ 	.word	0x00000a40
        /*0528*/ 	.word	0x000000ff
        /*052c*/ 	.word	0x00000288
        /*0530*/ 	.short	0x0100
        /*0532*/ 	.byte	0x08
	.zero		1


	//   ....[68]....
        /*0534*/ 	.word	0x00000a50
        /*0538*/ 	.word	0x000000ff
        /*053c*/ 	.word	0x00000110
        /*0540*/ 	.short	0x0100
        /*0542*/ 	.byte	0x08
	.zero		1


	//   ....[69]....
        /*0544*/ 	.word	0x00000a60
        /*0548*/ 	.word	0x000000ff
        /*054c*/ 	.word	0x00000290
        /*0550*/ 	.short	0x0100
        /*0552*/ 	.byte	0x08
	.zero		1


	//   ....[70]....
        /*0554*/ 	.word	0x00000a70
        /*0558*/ 	.word	0x000000ff
        /*055c*/ 	.word	0x00000118
        /*0560*/ 	.short	0x0100
        /*0562*/ 	.byte	0x08
	.zero		1


	//   ....[71]....
        /*0564*/ 	.word	0x00000a80
        /*0568*/ 	.word	0x000000ff
        /*056c*/ 	.word	0x00000298
        /*0570*/ 	.short	0x0100
        /*0572*/ 	.byte	0x08
	.zero		1


	//   ....[72]....
        /*0574*/ 	.word	0x00000a90
        /*0578*/ 	.word	0x000000ff
        /*057c*/ 	.word	0x00000120
        /*0580*/ 	.short	0x0100
        /*0582*/ 	.byte	0x08
	.zero		1


	//   ....[73]....
        /*0584*/ 	.word	0x00000aa0
        /*0588*/ 	.word	0x000000ff
        /*058c*/ 	.word	0x000002a0
        /*0590*/ 	.short	0x0100
        /*0592*/ 	.byte	0x08
	.zero		1


	//   ....[74]....
        /*0594*/ 	.word	0x00000ab0
        /*0598*/ 	.word	0x000000ff
        /*059c*/ 	.word	0x00000128
        /*05a0*/ 	.short	0x0100
        /*05a2*/ 	.byte	0x08
	.zero		1


	//   ....[75]....
        /*05a4*/ 	.word	0x00000ac0
        /*05a8*/ 	.word	0x000000ff
        /*05ac*/ 	.word	0x000002a8
        /*05b0*/ 	.short	0x0100
        /*05b2*/ 	.byte	0x08
	.zero		1


	//   ....[76]....
        /*05b4*/ 	.word	0x00000ad0
        /*05b8*/ 	.word	0x000000ff
        /*05bc*/ 	.word	0x00000130
        /*05c0*/ 	.short	0x0100
        /*05c2*/ 	.byte	0x08
	.zero		1


	//   ....[77]....
        /*05c4*/ 	.word	0x00000ae0
        /*05c8*/ 	.word	0x000000ff
        /*05cc*/ 	.word	0x000002b0
        /*05d0*/ 	.short	0x0100
        /*05d2*/ 	.byte	0x08
	.zero		1


	//   ....[78]....
        /*05d4*/ 	.word	0x00000af0
        /*05d8*/ 	.word	0x000000ff
        /*05dc*/ 	.word	0x00000138
        /*05e0*/ 	.short	0x0100
        /*05e2*/ 	.byte	0x08
	.zero		1


	//   ....[79]....
        /*05e4*/ 	.word	0x00000b00
        /*05e8*/ 	.word	0x000000ff
        /*05ec*/ 	.word	0x000002b8
        /*05f0*/ 	.short	0x0100
        /*05f2*/ 	.byte	0x08
	.zero		1


	//   ....[80]....
        /*05f4*/ 	.word	0x00000b10
        /*05f8*/ 	.word	0x000000ff
        /*05fc*/ 	.word	0x00000140
        /*0600*/ 	.short	0x0100
        /*0602*/ 	.byte	0x08
	.zero		1


	//   ....[81]....
        /*0604*/ 	.word	0x00000b20
        /*0608*/ 	.word	0x000000ff
        /*060c*/ 	.word	0x000002c0
        /*0610*/ 	.short	0x0100
        /*0612*/ 	.byte	0x08
	.zero		1


	//   ....[82]....
        /*0614*/ 	.word	0x00000b30
        /*0618*/ 	.word	0x000000ff
        /*061c*/ 	.word	0x00000148
        /*0620*/ 	.short	0x0100
        /*0622*/ 	.byte	0x08
	.zero		1


	//   ....[83]....
        /*0624*/ 	.word	0x00000b40
        /*0628*/ 	.word	0x000000ff
        /*062c*/ 	.word	0x000002c8
        /*0630*/ 	.short	0x0100
        /*0632*/ 	.byte	0x08
	.zero		1


	//   ....[84]....
        /*0634*/ 	.word	0x00000b50
        /*0638*/ 	.word	0x000000ff
        /*063c*/ 	.word	0x00000150
        /*0640*/ 	.short	0x0100
        /*0642*/ 	.byte	0x08
	.zero		1


	//   ....[85]....
        /*0644*/ 	.word	0x00000b60
        /*0648*/ 	.word	0x000000ff
        /*064c*/ 	.word	0x000002d0
        /*0650*/ 	.short	0x0100
        /*0652*/ 	.byte	0x08
	.zero		1


	//   ....[86]....
        /*0654*/ 	.word	0x00000b70
        /*0658*/ 	.word	0x000000ff
        /*065c*/ 	.word	0x00000158
        /*0660*/ 	.short	0x0100
        /*0662*/ 	.byte	0x08
	.zero		1


	//   ....[87]....
        /*0664*/ 	.word	0x00000b80
        /*0668*/ 	.word	0x000000ff
        /*066c*/ 	.word	0x000002d8
        /*0670*/ 	.short	0x0100
        /*0672*/ 	.byte	0x08
	.zero		1


	//   ....[88]....
        /*0674*/ 	.word	0x00000b90
        /*0678*/ 	.word	0x000000ff
        /*067c*/ 	.word	0x00000160
        /*0680*/ 	.short	0x0100
        /*0682*/ 	.byte	0x08
	.zero		1


	//   ....[89]....
        /*0684*/ 	.word	0x00000ba0
        /*0688*/ 	.word	0x000000ff
        /*068c*/ 	.word	0x000002e0
        /*0690*/ 	.short	0x0100
        /*0692*/ 	.byte	0x08
	.zero		1


	//   ....[90]....
        /*0694*/ 	.word	0x00000bb0
        /*0698*/ 	.word	0x000000ff
        /*069c*/ 	.word	0x00000168
        /*06a0*/ 	.short	0x0100
        /*06a2*/ 	.byte	0x08
	.zero		1


	//   ....[91]....
        /*06a4*/ 	.word	0x00000bc0
        /*06a8*/ 	.word	0x000000ff
        /*06ac*/ 	.word	0x000002e8
        /*06b0*/ 	.short	0x0100
        /*06b2*/ 	.byte	0x08
	.zero		1


	//   ....[92]....
        /*06b4*/ 	.word	0x00000bd0
        /*06b8*/ 	.word	0x000000ff
        /*06bc*/ 	.word	0x00000170
        /*06c0*/ 	.short	0x0100
        /*06c2*/ 	.byte	0x08
	.zero		1


	//   ....[93]....
        /*06c4*/ 	.word	0x00000be0
        /*06c8*/ 	.word	0x000000ff
        /*06cc*/ 	.word	0x000002f0
        /*06d0*/ 	.short	0x0100
        /*06d2*/ 	.byte	0x08
	.zero		1


	//   ....[94]....
        /*06d4*/ 	.word	0x00000bf0
        /*06d8*/ 	.word	0x000000ff
        /*06dc*/ 	.word	0x00000178
        /*06e0*/ 	.short	0x0100
        /*06e2*/ 	.byte	0x08
	.zero		1


	//   ....[95]....
        /*06e4*/ 	.word	0x00000c00
        /*06e8*/ 	.word	0x000000ff
        /*06ec*/ 	.word	0x000002f8
        /*06f0*/ 	.short	0x0100
        /*06f2*/ 	.byte	0x08
	.zero		1


	//   ....[96]....
        /*06f4*/ 	.word	0x00000d30
        /*06f8*/ 	.word	0x000000ff
        /*06fc*/ 	.word	0x00000300
        /*0700*/ 	.short	0x0100
        /*0702*/ 	.byte	0x09
	.zero		1


	//   ....[97]....
        /*0704*/ 	.word	0x00000d40
        /*0708*/ 	.word	0x000000ff
        /*070c*/ 	.word	0x00000308
        /*0710*/ 	.short	0x0100
        /*0712*/ 	.byte	0x09
	.zero		1


	//   ....[98]....
        /*0714*/ 	.word	0x00000e20
        /*0718*/ 	.word	0x000000ff
        /*071c*/ 	.word	0x00000310
        /*0720*/ 	.short	0x0100
        /*0722*/ 	.byte	0x08
	.zero		1


	//   ....[99]....
        /*0724*/ 	.word	0x00000e30
        /*0728*/ 	.word	0x000000ff
        /*072c*/ 	.word	0x00000318
        /*0730*/ 	.short	0x0100
        /*0732*/ 	.byte	0x08
	.zero		1


	//   ....[100]....
        /*0734*/ 	.word	0x00000f60
        /*0738*/ 	.word	0x000000ff
        /*073c*/ 	.word	0x00000320
        /*0740*/ 	.short	0x0100
        /*0742*/ 	.byte	0x08
	.zero		1


	//   ....[101]....
        /*0744*/ 	.word	0x00000f70
        /*0748*/ 	.word	0x000000ff
        /*074c*/ 	.word	0x00000330
        /*0750*/ 	.short	0x0100
        /*0752*/ 	.byte	0x08
	.zero		1


	//   ....[102]....
        /*0754*/ 	.word	0x00000f80
        /*0758*/ 	.word	0x000000ff
        /*075c*/ 	.word	0x00000328
        /*0760*/ 	.short	0x0100
        /*0762*/ 	.byte	0x08
	.zero		1


	//   ....[103]....
        /*0764*/ 	.word	0x00000f90
        /*0768*/ 	.word	0x000000ff
        /*076c*/ 	.word	0x00000338
        /*0770*/ 	.short	0x0100
        /*0772*/ 	.byte	0x08
	.zero		1


	//   ....[104]....
        /*0774*/ 	.word	0x000010b0
        /*0778*/ 	.word	0x000000ff
        /*077c*/ 	.word	0x00000340
        /*0780*/ 	.short	0x0100
        /*0782*/ 	.byte	0x09
	.zero		1


	//   ....[105]....
        /*0784*/ 	.word	0x000010c0
        /*0788*/ 	.word	0x000000ff
        /*078c*/ 	.word	0x00000360
        /*0790*/ 	.short	0x0100
        /*0792*/ 	.byte	0x09
	.zero		1


	//   ....[106]....
        /*0794*/ 	.word	0x000010d0
        /*0798*/ 	.word	0x000000ff
        /*079c*/ 	.word	0x00000348
        /*07a0*/ 	.short	0x0100
        /*07a2*/ 	.byte	0x09
	.zero		1


	//   ....[107]....
        /*07a4*/ 	.word	0x000010e0
        /*07a8*/ 	.word	0x000000ff
        /*07ac*/ 	.word	0x00000368
        /*07b0*/ 	.short	0x0100
        /*07b2*/ 	.byte	0x09
	.zero		1


	//   ....[108]....
        /*07b4*/ 	.word	0x000010f0
        /*07b8*/ 	.word	0x000000ff
        /*07bc*/ 	.word	0x00000350
        /*07c0*/ 	.short	0x0100
        /*07c2*/ 	.byte	0x09
	.zero		1


	//   ....[109]....
        /*07c4*/ 	.word	0x00001100
        /*07c8*/ 	.word	0x000000ff
        /*07cc*/ 	.word	0x00000370
        /*07d0*/ 	.short	0x0100
        /*07d2*/ 	.byte	0x09
	.zero		1


	//   ....[110]....
        /*07d4*/ 	.word	0x00001110
        /*07d8*/ 	.word	0x000000ff
        /*07dc*/ 	.word	0x00000358
        /*07e0*/ 	.short	0x0100
        /*07e2*/ 	.byte	0x09
	.zero		1


	//   ....[111]....
        /*07e4*/ 	.word	0x00001120
        /*07e8*/ 	.word	0x000000ff
        /*07ec*/ 	.word	0x00000378
        /*07f0*/ 	.short	0x0100
        /*07f2*/ 	.byte	0x09
	.zero		1


	//   ....[112]....
        /*07f4*/ 	.word	0x00001210
        /*07f8*/ 	.word	0x000000ff
        /*07fc*/ 	.word	0x00000380
        /*0800*/ 	.short	0x0100
        /*0802*/ 	.byte	0x08
	.zero		1


	//   ....[113]....
        /*0804*/ 	.word	0x00001220
        /*0808*/ 	.word	0x000000ff
        /*080c*/ 	.word	0x00000390
        /*0810*/ 	.short	0x0100
        /*0812*/ 	.byte	0x08
	.zero		1


	//   ....[114]....
        /*0814*/ 	.word	0x00001230
        /*0818*/ 	.word	0x000000ff
        /*081c*/ 	.word	0x00000388
        /*0820*/ 	.short	0x0100
        /*0822*/ 	.byte	0x08
	.zero		1


	//   ....[115]....
        /*0824*/ 	.word	0x00001240
        /*0828*/ 	.word	0x000000ff
        /*082c*/ 	.word	0x00000398
        /*0830*/ 	.short	0x0100
        /*0832*/ 	.byte	0x08
	.zero		1


	//   ....[116]....
        /*0834*/ 	.word	0x00001330
        /*0838*/ 	.word	0x000000ff
        /*083c*/ 	.word	0x000003a0
        /*0840*/ 	.short	0x0100
        /*0842*/ 	.byte	0x06
	.zero		1


	//   ....[117]....
        /*0844*/ 	.word	0x00001d40
        /*0848*/ 	.word	0x00000003
        /*084c*/ 	.word	0x00000390
        /*0850*/ 	.short	0x010a
        /*0852*/ 	.byte	0xff
	.zero		1


	//   ....[118]....
        /*0854*/ 	.word	0x00001d70
        /*0858*/ 	.word	0x00000003
        /*085c*/ 	.word	0x00000380
        /*0860*/ 	.short	0x0101
        /*0862*/ 	.byte	0xff
	.zero		1


	//   ....[119]....
        /*0864*/ 	.word	0x00001e70
        /*0868*/ 	.word	0x000000ff
        /*086c*/ 	.word	0x00000180
        /*0870*/ 	.short	0x010a
        /*0872*/ 	.byte	0x08
	.zero		1


	//   ....[120]....
        /*0874*/ 	.word	0x00001f40
        /*0878*/ 	.word	0x000000ff
        /*087c*/ 	.word	0x00000180
        /*0880*/ 	.short	0x010a
        /*0882*/ 	.byte	0x21
	.zero		1


	//   ....[121]....
        /*0884*/ 	.word	0x000020f0
        /*0888*/ 	.word	0x000000ff
        /*088c*/ 	.word	0x00000180
        /*0890*/ 	.short	0x010a
        /*0892*/ 	.byte	0x08
	.zero		1


	//   ....[122]....
        /*0894*/ 	.word	0x000021f0
        /*0898*/ 	.word	0x000000ff
        /*089c*/ 	.word	0x00000318
        /*08a0*/ 	.short	0x0101
        /*08a2*/ 	.byte	0x04
	.zero		1


	//   ....[123]....
        /*08a4*/ 	.word	0x00002210
        /*08a8*/ 	.word	0x000000ff
        /*08ac*/ 	.word	0x00000180
        /*08b0*/ 	.short	0x010a
        /*08b2*/ 	.byte	0x08
	.zero		1


	//   ....[124]....
        /*08b4*/ 	.word	0x00002290
        /*08b8*/ 	.word	0x000000ff
        /*08bc*/ 	.word	0x00000180
        /*08c0*/ 	.short	0x010a
        /*08c2*/ 	.byte	0x11
	.zero		1


	//   ....[125]....
        /*08c4*/ 	.word	0x00002420
        /*08c8*/ 	.word	0x000000ff
        /*08cc*/ 	.word	0x00000180
        /*08d0*/ 	.short	0x010a
        /*08d2*/ 	.byte	0x08
	.zero		1


	//   ....[126]....
        /*08d4*/ 	.word	0x00002570
        /*08d8*/ 	.word	0x00000002
        /*08dc*/ 	.word	0x00000320
        /*08e0*/ 	.short	0x010a
        /*08e2*/ 	.byte	0xff
	.zero		1


	//   ....[127]....
        /*08e4*/ 	.word	0x00002630
        /*08e8*/ 	.word	0x00000002
        /*08ec*/ 	.word	0x00000000
        /*08f0*/ 	.short	0x0101
        /*08f2*/ 	.byte	0xff
	.zero		1


	//   ....[128]....
        /*08f4*/ 	.word	0x00002b90
        /*08f8*/ 	.word	0x000000ff
        /*08fc*/ 	.word	0x00000000
        /*0900*/ 	.short	0x010a
        /*0902*/ 	.byte	0x05
	.zero		1


	//   ....[129]....
        /*0904*/ 	.word	0x00002c20
        /*0908*/ 	.word	0x000000ff
        /*090c*/ 	.word	0x00000000
        /*0910*/ 	.short	0x010a
        /*0912*/ 	.byte	0x05
	.zero		1


	//   ....[130]....
        /*0914*/ 	.word	0x00002cb0
        /*0918*/ 	.word	0x000000ff
        /*091c*/ 	.word	0x00000000
        /*0920*/ 	.short	0x010a
        /*0922*/ 	.byte	0x05
	.zero		1


	//   ....[131]....
        /*0924*/ 	.word	0x00002d40
        /*0928*/ 	.word	0x000000ff
        /*092c*/ 	.word	0x00000000
        /*0930*/ 	.short	0x010a
        /*0932*/ 	.byte	0x05
	.zero		1


	//   ....[132]....
        /*0934*/ 	.word	0x00002dd0
        /*0938*/ 	.word	0x000000ff
        /*093c*/ 	.word	0x00000000
        /*0940*/ 	.short	0x010a
        /*0942*/ 	.byte	0x05
	.zero		1


	//   ....[133]....
        /*0944*/ 	.word	0x00002e60
        /*0948*/ 	.word	0x000000ff
        /*094c*/ 	.word	0x00000000
        /*0950*/ 	.short	0x010a
        /*0952*/ 	.byte	0x05
	.zero		1


	//   ....[134]....
        /*0954*/ 	.word	0x00002ef0
        /*0958*/ 	.word	0x000000ff
        /*095c*/ 	.word	0x00000000
        /*0960*/ 	.short	0x010a
        /*0962*/ 	.byte	0x05
	.zero		1


	//   ....[135]....
        /*0964*/ 	.word	0x00002f80
        /*0968*/ 	.word	0x000000ff
        /*096c*/ 	.word	0x00000000
        /*0970*/ 	.short	0x010a
        /*0972*/ 	.byte	0x05
	.zero		1


	//   ....[136]....
        /*0974*/ 	.word	0x00003010
        /*0978*/ 	.word	0x000000ff
        /*097c*/ 	.word	0x00000000
        /*0980*/ 	.short	0x010a
        /*0982*/ 	.byte	0x05
	.zero		1


	//   ....[137]....
        /*0984*/ 	.word	0x000030a0
        /*0988*/ 	.word	0x000000ff
        /*098c*/ 	.word	0x00000000
        /*0990*/ 	.short	0x010a
        /*0992*/ 	.byte	0x05
	.zero		1


	//   ....[138]....
        /*0994*/ 	.word	0x00003130
        /*0998*/ 	.word	0x000000ff
        /*099c*/ 	.word	0x00000000
        /*09a0*/ 	.short	0x010a
        /*09a2*/ 	.byte	0x05
	.zero		1


	//   ....[139]....
        /*09a4*/ 	.word	0x000031c0
        /*09a8*/ 	.word	0x000000ff
        /*09ac*/ 	.word	0x00000000
        /*09b0*/ 	.short	0x010a
        /*09b2*/ 	.byte	0x05
	.zero		1


	//   ....[140]....
        /*09b4*/ 	.word	0x00003250
        /*09b8*/ 	.word	0x000000ff
        /*09bc*/ 	.word	0x00000000
        /*09c0*/ 	.short	0x010a
        /*09c2*/ 	.byte	0x05
	.zero		1


	//   ....[141]....
        /*09c4*/ 	.word	0x000032e0
        /*09c8*/ 	.word	0x000000ff
        /*09cc*/ 	.word	0x00000000
        /*09d0*/ 	.short	0x010a
        /*09d2*/ 	.byte	0x05
	.zero		1


	//   ....[142]....
        /*09d4*/ 	.word	0x00003370
        /*09d8*/ 	.word	0x000000ff
        /*09dc*/ 	.word	0x00000000
        /*09e0*/ 	.short	0x010a
        /*09e2*/ 	.byte	0x05
	.zero		1


	//   ....[143]....
        /*09e4*/ 	.word	0x00003400
        /*09e8*/ 	.word	0x000000ff
        /*09ec*/ 	.word	0x00000000
        /*09f0*/ 	.short	0x010a
        /*09f2*/ 	.byte	0x05
	.zero		1


	//   ....[144]....
        /*09f4*/ 	.word	0x00003490
        /*09f8*/ 	.word	0x000000ff
        /*09fc*/ 	.word	0x00000000
        /*0a00*/ 	.short	0x010a
        /*0a02*/ 	.byte	0x05
	.zero		1


	//   ....[145]....
        /*0a04*/ 	.word	0x00003520
        /*0a08*/ 	.word	0x000000ff
        /*0a0c*/ 	.word	0x00000000
        /*0a10*/ 	.short	0x010a
        /*0a12*/ 	.byte	0x05
	.zero		1


	//   ....[146]....
        /*0a14*/ 	.word	0x000035b0
        /*0a18*/ 	.word	0x000000ff
        /*0a1c*/ 	.word	0x00000000
        /*0a20*/ 	.short	0x010a
        /*0a22*/ 	.byte	0x05
	.zero		1


	//   ....[147]....
        /*0a24*/ 	.word	0x00003640
        /*0a28*/ 	.word	0x000000ff
        /*0a2c*/ 	.word	0x00000000
        /*0a30*/ 	.short	0x010a
        /*0a32*/ 	.byte	0x05
	.zero		1


	//   ....[148]....
        /*0a34*/ 	.word	0x000036d0
        /*0a38*/ 	.word	0x000000ff
        /*0a3c*/ 	.word	0x00000000
        /*0a40*/ 	.short	0x010a
        /*0a42*/ 	.byte	0x05
	.zero		1


	//   ....[149]....
        /*0a44*/ 	.word	0x00003760
        /*0a48*/ 	.word	0x000000ff
        /*0a4c*/ 	.word	0x00000000
        /*0a50*/ 	.short	0x010a
        /*0a52*/ 	.byte	0x05
	.zero		1


	//   ....[150]....
        /*0a54*/ 	.word	0x000037f0
        /*0a58*/ 	.word	0x000000ff
        /*0a5c*/ 	.word	0x00000000
        /*0a60*/ 	.short	0x010a
        /*0a62*/ 	.byte	0x05
	.zero		1


	//   ....[151]....
        /*0a64*/ 	.word	0x00003880
        /*0a68*/ 	.word	0x000000ff
        /*0a6c*/ 	.word	0x00000000
        /*0a70*/ 	.short	0x010a
        /*0a72*/ 	.byte	0x05
	.zero		1


	//   ....[152]....
        /*0a74*/ 	.word	0x00003910
        /*0a78*/ 	.word	0x000000ff
        /*0a7c*/ 	.word	0x00000000
        /*0a80*/ 	.short	0x010a
        /*0a82*/ 	.byte	0x05
	.zero		1


	//   ....[153]....
        /*0a84*/ 	.word	0x000039a0
        /*0a88*/ 	.word	0x000000ff
        /*0a8c*/ 	.word	0x00000000
        /*0a90*/ 	.short	0x010a
        /*0a92*/ 	.byte	0x05
	.zero		1


	//   ....[154]....
        /*0a94*/ 	.word	0x00003a30
        /*0a98*/ 	.word	0x000000ff
        /*0a9c*/ 	.word	0x00000000
        /*0aa0*/ 	.short	0x010a
        /*0aa2*/ 	.byte	0x05
	.zero		1


	//   ....[155]....
        /*0aa4*/ 	.word	0x00003ac0
        /*0aa8*/ 	.word	0x000000ff
        /*0aac*/ 	.word	0x00000000
        /*0ab0*/ 	.short	0x010a
        /*0ab2*/ 	.byte	0x05
	.zero		1


	//   ....[156]....
        /*0ab4*/ 	.word	0x00003b50
        /*0ab8*/ 	.word	0x000000ff
        /*0abc*/ 	.word	0x00000000
        /*0ac0*/ 	.short	0x010a
        /*0ac2*/ 	.byte	0x05
	.zero		1


	//   ....[157]....
        /*0ac4*/ 	.word	0x00003be0
        /*0ac8*/ 	.word	0x000000ff
        /*0acc*/ 	.word	0x00000000
        /*0ad0*/ 	.short	0x010a
        /*0ad2*/ 	.byte	0x05
	.zero		1


	//   ....[158]....
        /*0ad4*/ 	.word	0x00003c70
        /*0ad8*/ 	.word	0x000000ff
        /*0adc*/ 	.word	0x00000000
        /*0ae0*/ 	.short	0x010a
        /*0ae2*/ 	.byte	0x05
	.zero		1


	//   ....[159]....
        /*0ae4*/ 	.word	0x00003d00
        /*0ae8*/ 	.word	0x000000ff
        /*0aec*/ 	.word	0x00000000
        /*0af0*/ 	.short	0x010a
        /*0af2*/ 	.byte	0x05
	.zero		1


	//   ....[160]....
        /*0af4*/ 	.word	0x00003d90
        /*0af8*/ 	.word	0x000000ff
        /*0afc*/ 	.word	0x00000000
        /*0b00*/ 	.short	0x010a
        /*0b02*/ 	.byte	0x05
	.zero		1


	//   ....[161]....
        /*0b04*/ 	.word	0x00003e20
        /*0b08*/ 	.word	0x000000ff
        /*0b0c*/ 	.word	0x00000000
        /*0b10*/ 	.short	0x010a
        /*0b12*/ 	.byte	0x05
	.zero		1


	//   ....[162]....
        /*0b14*/ 	.word	0x00003eb0
        /*0b18*/ 	.word	0x000000ff
        /*0b1c*/ 	.word	0x00000000
        /*0b20*/ 	.short	0x010a
        /*0b22*/ 	.byte	0x05
	.zero		1


	//   ....[163]....
        /*0b24*/ 	.word	0x00003f40
        /*0b28*/ 	.word	0x000000ff
        /*0b2c*/ 	.word	0x00000000
        /*0b30*/ 	.short	0x010a
        /*0b32*/ 	.byte	0x05
	.zero		1


	//   ....[164]....
        /*0b34*/ 	.word	0x00003fd0
        /*0b38*/ 	.word	0x000000ff
        /*0b3c*/ 	.word	0x00000000
        /*0b40*/ 	.short	0x010a
        /*0b42*/ 	.byte	0x05
	.zero		1


	//   ....[165]....
        /*0b44*/ 	.word	0x00004060
        /*0b48*/ 	.word	0x000000ff
        /*0b4c*/ 	.word	0x00000000
        /*0b50*/ 	.short	0x010a
        /*0b52*/ 	.byte	0x05
	.zero		1


	//   ....[166]....
        /*0b54*/ 	.word	0x000040f0
        /*0b58*/ 	.word	0x000000ff
        /*0b5c*/ 	.word	0x00000000
        /*0b60*/ 	.short	0x010a
        /*0b62*/ 	.byte	0x05
	.zero		1


	//   ....[167]....
        /*0b64*/ 	.word	0x00004180
        /*0b68*/ 	.word	0x000000ff
        /*0b6c*/ 	.word	0x00000000
        /*0b70*/ 	.short	0x010a
        /*0b72*/ 	.byte	0x05
	.zero		1


	//   ....[168]....
        /*0b74*/ 	.word	0x00004210
        /*0b78*/ 	.word	0x000000ff
        /*0b7c*/ 	.word	0x00000000
        /*0b80*/ 	.short	0x010a
        /*0b82*/ 	.byte	0x05
	.zero		1


	//   ....[169]....
        /*0b84*/ 	.word	0x000042a0
        /*0b88*/ 	.word	0x000000ff
        /*0b8c*/ 	.word	0x00000000
        /*0b90*/ 	.short	0x010a
        /*0b92*/ 	.byte	0x05
	.zero		1


	//   ....[170]....
        /*0b94*/ 	.word	0x00004330
        /*0b98*/ 	.word	0x000000ff
        /*0b9c*/ 	.word	0x00000000
        /*0ba0*/ 	.short	0x010a
        /*0ba2*/ 	.byte	0x05
	.zero		1


	//   ....[171]....
        /*0ba4*/ 	.word	0x000043c0
        /*0ba8*/ 	.word	0x000000ff
        /*0bac*/ 	.word	0x00000000
        /*0bb0*/ 	.short	0x010a
        /*0bb2*/ 	.byte	0x05
	.zero		1


	//   ....[172]....
        /*0bb4*/ 	.word	0x00004450
        /*0bb8*/ 	.word	0x000000ff
        /*0bbc*/ 	.word	0x00000000
        /*0bc0*/ 	.short	0x010a
        /*0bc2*/ 	.byte	0x05
	.zero		1


	//   ....[173]....
        /*0bc4*/ 	.word	0x000044e0
        /*0bc8*/ 	.word	0x000000ff
        /*0bcc*/ 	.word	0x00000000
        /*0bd0*/ 	.short	0x010a
        /*0bd2*/ 	.byte	0x05
	.zero		1


	//   ....[174]....
        /*0bd4*/ 	.word	0x00004570
        /*0bd8*/ 	.word	0x000000ff
        /*0bdc*/ 	.word	0x00000000
        /*0be0*/ 	.short	0x010a
        /*0be2*/ 	.byte	0x05
	.zero		1


	//   ....[175]....
        /*0be4*/ 	.word	0x00004610
        /*0be8*/ 	.word	0x00000000
        /*0bec*/ 	.word	0x00000000
        /*0bf0*/ 	.short	0x010a
        /*0bf2*/ 	.byte	0xff
	.zero		1


	//   ....[176]....
        /*0bf4*/ 	.word	0x00004740
        /*0bf8*/ 	.word	0x00000000
        /*0bfc*/ 	.word	0x00000380
        /*0c00*/ 	.short	0x010a
        /*0c02*/ 	.byte	0xff
	.zero		1


	//   ....[177]....
        /*0c04*/ 	.word	0x000047b0
        /*0c08*/ 	.word	0x00000004
        /*0c0c*/ 	.word	0x00000000
        /*0c10*/ 	.short	0x0101
        /*0c12*/ 	.byte	0xff
	.zero		1


	//   ....[178]....
        /*0c14*/ 	.word	0x000047d0
        /*0c18*/ 	.word	0x000000ff
        /*0c1c*/ 	.word	0x00000330
        /*0c20*/ 	.short	0x010a
        /*0c22*/ 	.byte	0x05
	.zero		1


	//   ....[179]....
        /*0c24*/ 	.word	0x000048f0
        /*0c28*/ 	.word	0x00000000
        /*0c2c*/ 	.word	0x00000320
        /*0c30*/ 	.short	0x010a
        /*0c32*/ 	.byte	0xff
	.zero		1


	//   ....[180]....
        /*0c34*/ 	.word	0x000049f0
        /*0c38*/ 	.word	0x00000000
        /*0c3c*/ 	.word	0x00000000
        /*0c40*/ 	.short	0x0101
        /*0c42*/ 	.byte	0xff
	.zero		1


	//   ....[181]....
        /*0c44*/ 	.word	0x00004a80
        /*0c48*/ 	.word	0x000000ff
        /*0c4c*/ 	.word	0x00000330
        /*0c50*/ 	.short	0x0106
        /*0c52*/ 	.byte	0x05
	.zero		1


	//   ....[182]....
        /*0c54*/ 	.word	0x00004aa0
        /*0c58*/ 	.word	0x000000ff
        /*0c5c*/ 	.word	0x00000330
        /*0c60*/ 	.short	0x010a
        /*0c62*/ 	.byte	0x05
	.zero		1


	//   ....[183]....
        /*0c64*/ 	.word	0x00004b30
        /*0c68*/ 	.word	0x000000ff
        /*0c6c*/ 	.word	0x00000330
        /*0c70*/ 	.short	0x0106
        /*0c72*/ 	.byte	0x04
	.zero		1


	//   ....[184]....
        /*0c74*/ 	.word	0x00004b70
        /*0c78*/ 	.word	0x00000000
        /*0c7c*/ 	.word	0x00000330
        /*0c80*/ 	.short	0x010a
        /*0c82*/ 	.byte	0xff
	.zero		1


	//   ....[185]....
        /*0c84*/ 	.word	0x00004db0
        /*0c88*/ 	.word	0x000000ff
        /*0c8c*/ 	.word	0x00000008
        /*0c90*/ 	.short	0x010a
        /*0c92*/ 	.byte	0x06
	.zero		1


	//   ....[186]....
        /*0c94*/ 	.word	0x00004dd0
        /*0c98*/ 	.word	0x000000ff
        /*0c9c*/ 	.word	0x00000008
        /*0ca0*/ 	.short	0x010a
        /*0ca2*/ 	.byte	0x06
	.zero		1


	//   ....[187]....
        /*0ca4*/ 	.word	0x00004f60
        /*0ca8*/ 	.word	0x000000ff
        /*0cac*/ 	.word	0x00000008
        /*0cb0*/ 	.short	0x010a
        /*0cb2*/ 	.byte	0x06
	.zero		1


	//   ....[188]....
        /*0cb4*/ 	.word	0x00004f80
        /*0cb8*/ 	.word	0x000000ff
        /*0cbc*/ 	.word	0x00000008
        /*0cc0*/ 	.short	0x010a
        /*0cc2*/ 	.byte	0x06
	.zero		1


	//   ....[189]....
        /*0cc4*/ 	.word	0x00005040
        /*0cc8*/ 	.word	0x000000ff
        /*0ccc*/ 	.word	0x00000000
        /*0cd0*/ 	.short	0x0101
        /*0cd2*/ 	.byte	0x07
	.zero		1


	//   ....[190]....
        /*0cd4*/ 	.word	0x00005320
        /*0cd8*/ 	.word	0x00000000
        /*0cdc*/ 	.word	0x00000320
        /*0ce0*/ 	.short	0x010a
        /*0ce2*/ 	.byte	0xff
	.zero		1


	//   ....[191]....
        /*0ce4*/ 	.word	0x000053e0
        /*0ce8*/ 	.word	0x00000000
        /*0cec*/ 	.word	0x00000000
        /*0cf0*/ 	.short	0x0101
        /*0cf2*/ 	.byte	0xff
	.zero		1


	//   ....[192]....
        /*0cf4*/ 	.word	0x00005490
        /*0cf8*/ 	.word	0x000000ff
        /*0cfc*/ 	.word	0x00000000
        /*0d00*/ 	.short	0x010a
        /*0d02*/ 	.byte	0x06
	.zero		1


	//   ....[193]....
        /*0d04*/ 	.word	0x000054a0
        /*0d08*/ 	.word	0x000000ff
        /*0d0c*/ 	.word	0x00000360
        /*0d10*/ 	.short	0x010a
        /*0d12*/ 	.byte	0x0b
	.zero		1


	//   ....[194]....
        /*0d14*/ 	.word	0x00005560
        /*0d18*/ 	.word	0x000000ff
        /*0d1c*/ 	.word	0x00000000
        /*0d20*/ 	.short	0x010a
        /*0d22*/ 	.byte	0x09
	.zero		1


	//   ....[195]....
        /*0d24*/ 	.word	0x000056a0
        /*0d28*/ 	.word	0x000000ff
        /*0d2c*/ 	.word	0x00000000
        /*0d30*/ 	.short	0x010a
        /*0d32*/ 	.byte	0x06
	.zero		1


	//   ....[196]....
        /*0d34*/ 	.word	0x000058a0
        /*0d38*/ 	.word	0x000000ff
        /*0d3c*/ 	.word	0x00000000
        /*0d40*/ 	.short	0x010a
        /*0d42*/ 	.byte	0x07
	.zero		1


	//   ....[197]....
        /*0d44*/ 	.word	0x00005930
        /*0d48*/ 	.word	0x000000ff
        /*0d4c*/ 	.word	0x00000000
        /*0d50*/ 	.short	0x010a
        /*0d52*/ 	.byte	0x07
	.zero		1


	//   ....[198]....
        /*0d54*/ 	.word	0x000059c0
        /*0d58*/ 	.word	0x000000ff
        /*0d5c*/ 	.word	0x00000000
        /*0d60*/ 	.short	0x010a
        /*0d62*/ 	.byte	0x07
	.zero		1


	//   ....[199]....
        /*0d64*/ 	.word	0x00005a60
        /*0d68*/ 	.word	0x00000000
        /*0d6c*/ 	.word	0x00000000
        /*0d70*/ 	.short	0x010a
        /*0d72*/ 	.byte	0xff
	.zero		1


	//   ....[200]....
        /*0d74*/ 	.word	0x00005aa0
        /*0d78*/ 	.word	0x00000000
        /*0d7c*/ 	.word	0x00000000
        /*0d80*/ 	.short	0x010a
        /*0d82*/ 	.byte	0xff
	.zero		1


	//   ....[201]....
        /*0d84*/ 	.word	0x00005b10
        /*0d88*/ 	.word	0x000000ff
        /*0d8c*/ 	.word	0x00000000
        /*0d90*/ 	.short	0x0101
        /*0d92*/ 	.byte	0x05
	.zero		1


	//   ....[202]....
        /*0d94*/ 	.word	0x00005b50
        /*0d98*/ 	.word	0x000000ff
        /*0d9c*/ 	.word	0x000003a0
        /*0da0*/ 	.short	0x010a
        /*0da2*/ 	.byte	0x08
	.zero		1


	//   ....[203]....
        /*0da4*/ 	.word	0x00005ba0
        /*0da8*/ 	.word	0x000000ff
        /*0dac*/ 	.word	0x00000000
        /*0db0*/ 	.short	0x0101
        /*0db2*/ 	.byte	0x05
	.zero		1


	//   ....[204]....
        /*0db4*/ 	.word	0x00005fb0
        /*0db8*/ 	.word	0x00000000
        /*0dbc*/ 	.word	0x00000320
        /*0dc0*/ 	.short	0x010a
        /*0dc2*/ 	.byte	0xff
	.zero		1


	//   ....[205]....
        /*0dc4*/ 	.word	0x000060a0
        /*0dc8*/ 	.word	0x00000000
        /*0dcc*/ 	.word	0x00000000
        /*0dd0*/ 	.short	0x0101
        /*0dd2*/ 	.byte	0xff
	.zero		1


	//   ....[206]....
        /*0dd4*/ 	.word	0x000063c0
        /*0dd8*/ 	.word	0x000000ff
        /*0ddc*/ 	.word	0x00000318
        /*0de0*/ 	.short	0x010a
        /*0de2*/ 	.byte	0x06
	.zero		1


	//   ....[207]....
        /*0de4*/ 	.word	0x00006540
        /*0de8*/ 	.word	0x000000ff
        /*0dec*/ 	.word	0x00000308
        /*0df0*/ 	.short	0x010a
        /*0df2*/ 	.byte	0x06
	.zero		1


	//   ....[208]....
        /*0df4*/ 	.word	0x00006870
        /*0df8*/ 	.word	0x000000ff
        /*0dfc*/ 	.word	0x00000300
        /*0e00*/ 	.short	0x010b
        /*0e02*/ 	.byte	0x06
	.zero		1


	//   ....[209]....
        /*0e04*/ 	.word	0x00006890
        /*0e08*/ 	.word	0x000000ff
        /*0e0c*/ 	.word	0x00000000
        /*0e10*/ 	.short	0x0101
        /*0e12*/ 	.byte	0x25
	.zero		1


	//   ....[210]....
        /*0e14*/ 	.word	0x000068d0
        /*0e18*/ 	.word	0x00000000
        /*0e1c*/ 	.word	0x00000308
        /*0e20*/ 	.short	0x010a
        /*0e22*/ 	.byte	0xff
	.zero		1


	//   ....[211]....
        /*0e24*/ 	.word	0x00006bc0
        /*0e28*/ 	.word	0x00000000
        /*0e2c*/ 	.word	0x00000320
        /*0e30*/ 	.short	0x010a
        /*0e32*/ 	.byte	0xff
	.zero		1


	//   ....[212]....
        /*0e34*/ 	.word	0x00006cd0
        /*0e38*/ 	.word	0x00000000
        /*0e3c*/ 	.word	0x00000000
        /*0e40*/ 	.short	0x0101
        /*0e42*/ 	.byte	0xff
	.zero		1


	//   ....[213]....
        /*0e44*/ 	.word	0x00007640
        /*0e48*/ 	.word	0x000000ff
        /*0e4c*/ 	.word	0x00000300
        /*0e50*/ 	.short	0x010a
        /*0e52*/ 	.byte	0x2b
	.zero		1


	//   ....[214]....
        /*0e54*/ 	.word	0x00007650
        /*0e58*/ 	.word	0x00000071
        /*0e5c*/ 	.word	0x00000340
        /*0e60*/ 	.short	0x010a
        /*0e62*/ 	.byte	0xff
	.zero		1


	//   ....[215]....
        /*0e64*/ 	.word	0x000077a0
        /*0e68*/ 	.word	0x000000ff
        /*0e6c*/ 	.word	0x00000300
        /*0e70*/ 	.short	0x010a
        /*0e72*/ 	.byte	0x2b
	.zero		1


	//   ....[216]....
        /*0e74*/ 	.word	0x00007880
        /*0e78*/ 	.word	0x000000ff
        /*0e7c*/ 	.word	0x00000000
        /*0e80*/ 	.short	0x0101
        /*0e82*/ 	.byte	0x04
	.zero		1


	//   ....[217]....
        /*0e84*/ 	.word	0x000078e0
        /*0e88*/ 	.word	0x00000071
        /*0e8c*/ 	.word	0x00000340
        /*0e90*/ 	.short	0x010a
        /*0e92*/ 	.byte	0xff
	.zero		1


	//   ....[218]....
        /*0e94*/ 	.word	0x00007b40
        /*0e98*/ 	.word	0x00000071
        /*0e9c*/ 	.word	0x00000000
        /*0ea0*/ 	.short	0x0101
        /*0ea2*/ 	.byte	0xff
	.zero		1


	//   ....[219]....
        /*0ea4*/ 	.word	0x00008590
        /*0ea8*/ 	.word	0x00000003
        /*0eac*/ 	.word	0x00000390
        /*0eb0*/ 	.short	0x010a
        /*0eb2*/ 	.byte	0xff
	.zero		1


	//   ....[220]....
        /*0eb4*/ 	.word	0x000085f0
        /*0eb8*/ 	.word	0x00000002
        /*0ebc*/ 	.word	0x00000180
        /*0ec0*/ 	.short	0x010a
        /*0ec2*/ 	.byte	0xff
	.zero		1


	//   ....[221]....
        /*0ec4*/ 	.word	0x00008650
        /*0ec8*/ 	.word	0x00000002
        /*0ecc*/ 	.word	0x00000180
        /*0ed0*/ 	.short	0x010a
        /*0ed2*/ 	.byte	0xff
	.zero		1


	//   ....[222]....
        /*0ed4*/ 	.word	0x000086a0
        /*0ed8*/ 	.word	0x00000002
        /*0edc*/ 	.word	0x00000320
        /*0ee0*/ 	.short	0x010a
        /*0ee2*/ 	.byte	0xff
	.zero		1


	//   ....[223]....
        /*0ee4*/ 	.word	0x00008700
        /*0ee8*/ 	.word	0x00000000
        /*0eec*/ 	.word	0x00000000
        /*0ef0*/ 	.short	0x010a
        /*0ef2*/ 	.byte	0xff
	.zero		1


	//   ....[224]....
        /*0ef4*/ 	.word	0x00008760
        /*0ef8*/ 	.word	0x00000000
        /*0efc*/ 	.word	0x00000000
        /*0f00*/ 	.short	0x010a
        /*0f02*/ 	.byte	0xff
	.zero		1


	//   ....[225]....
        /*0f04*/ 	.word	0x000087c0
        /*0f08*/ 	.word	0x00000000
        /*0f0c*/ 	.word	0x00000000
        /*0f10*/ 	.short	0x010a
        /*0f12*/ 	.byte	0xff
	.zero		1


	//   ....[226]....
        /*0f14*/ 	.word	0x00008820
        /*0f18*/ 	.word	0x00000000
        /*0f1c*/ 	.word	0x00000000
        /*0f20*/ 	.short	0x010a
        /*0f22*/ 	.byte	0xff
	.zero		1


	//   ....[227]....
        /*0f24*/ 	.word	0x00008880
        /*0f28*/ 	.word	0x00000000
        /*0f2c*/ 	.word	0x00000000
        /*0f30*/ 	.short	0x010a
        /*0f32*/ 	.byte	0xff
	.zero		1


	//   ....[228]....
        /*0f34*/ 	.word	0x000088e0
        /*0f38*/ 	.word	0x00000000
        /*0f3c*/ 	.word	0x00000000
        /*0f40*/ 	.short	0x010a
        /*0f42*/ 	.byte	0xff
	.zero		1


	//   ....[229]....
        /*0f44*/ 	.word	0x00008940
        /*0f48*/ 	.word	0x00000000
        /*0f4c*/ 	.word	0x00000000
        /*0f50*/ 	.short	0x010a
        /*0f52*/ 	.byte	0xff
	.zero		1


	//   ....[230]....
        /*0f54*/ 	.word	0x000089a0
        /*0f58*/ 	.word	0x00000000
        /*0f5c*/ 	.word	0x00000000
        /*0f60*/ 	.short	0x010a
        /*0f62*/ 	.byte	0xff
	.zero		1


	//   ....[231]....
        /*0f64*/ 	.word	0x00008a00
        /*0f68*/ 	.word	0x00000000
        /*0f6c*/ 	.word	0x00000000
        /*0f70*/ 	.short	0x010a
        /*0f72*/ 	.byte	0xff
	.zero		1


	//   ....[232]....
        /*0f74*/ 	.word	0x00008a60
        /*0f78*/ 	.word	0x00000000
        /*0f7c*/ 	.word	0x00000000
        /*0f80*/ 	.short	0x010a
        /*0f82*/ 	.byte	0xff
	.zero		1


	//   ....[233]....
        /*0f84*/ 	.word	0x00008ac0
        /*0f88*/ 	.word	0x00000000
        /*0f8c*/ 	.word	0x00000000
        /*0f90*/ 	.short	0x010a
        /*0f92*/ 	.byte	0xff
	.zero		1


	//   ....[234]....
        /*0f94*/ 	.word	0x00008b20
        /*0f98*/ 	.word	0x00000000
        /*0f9c*/ 	.word	0x00000000
        /*0fa0*/ 	.short	0x010a
        /*0fa2*/ 	.byte	0xff
	.zero		1


	//   ....[235]....
        /*0fa4*/ 	.word	0x00008b80
        /*0fa8*/ 	.word	0x00000000
        /*0fac*/ 	.word	0x00000000
        /*0fb0*/ 	.short	0x010a
        /*0fb2*/ 	.byte	0xff
	.zero		1


	//   ....[236]....
        /*0fb4*/ 	.word	0x00008be0
        /*0fb8*/ 	.word	0x00000000
        /*0fbc*/ 	.word	0x00000000
        /*0fc0*/ 	.short	0x010a
        /*0fc2*/ 	.byte	0xff
	.zero		1


	//   ....[237]....
        /*0fc4*/ 	.word	0x00008c40
        /*0fc8*/ 	.word	0x00000000
        /*0fcc*/ 	.word	0x00000000
        /*0fd0*/ 	.short	0x010a
        /*0fd2*/ 	.byte	0xff
	.zero		1


	//   ....[238]....
        /*0fd4*/ 	.word	0x00008ca0
        /*0fd8*/ 	.word	0x00000000
        /*0fdc*/ 	.word	0x00000000
        /*0fe0*/ 	.short	0x010a
        /*0fe2*/ 	.byte	0xff
	.zero		1


	//   ....[239]....
        /*0fe4*/ 	.word	0x00008d00
        /*0fe8*/ 	.word	0x00000000
        /*0fec*/ 	.word	0x00000000
        /*0ff0*/ 	.short	0x010a
        /*0ff2*/ 	.byte	0xff
	.zero		1


	//   ....[240]....
        /*0ff4*/ 	.word	0x00008d60
        /*0ff8*/ 	.word	0x00000000
        /*0ffc*/ 	.word	0x00000000
        /*1000*/ 	.short	0x010a
        /*1002*/ 	.byte	0xff
	.zero		1


	//   ....[241]....
        /*1004*/ 	.word	0x00008dc0
        /*1008*/ 	.word	0x00000000
        /*100c*/ 	.word	0x00000000
        /*1010*/ 	.short	0x010a
        /*1012*/ 	.byte	0xff
	.zero		1


	//   ....[242]....
        /*1014*/ 	.word	0x00008e20
        /*1018*/ 	.word	0x00000000
        /*101c*/ 	.word	0x00000000
        /*1020*/ 	.short	0x010a
        /*1022*/ 	.byte	0xff
	.zero		1


	//   ....[243]....
        /*1024*/ 	.word	0x00008e80
        /*1028*/ 	.word	0x00000000
        /*102c*/ 	.word	0x00000000
        /*1030*/ 	.short	0x010a
        /*1032*/ 	.byte	0xff
	.zero		1


	//   ....[244]....
        /*1034*/ 	.word	0x00008ee0
        /*1038*/ 	.word	0x00000000
        /*103c*/ 	.word	0x00000000
        /*1040*/ 	.short	0x010a
        /*1042*/ 	.byte	0xff
	.zero		1


	//   ....[245]....
        /*1044*/ 	.word	0x00008f40
        /*1048*/ 	.word	0x00000000
        /*104c*/ 	.word	0x00000000
        /*1050*/ 	.short	0x010a
        /*1052*/ 	.byte	0xff
	.zero		1


	//   ....[246]....
        /*1054*/ 	.word	0x00008fa0
        /*1058*/ 	.word	0x00000000
        /*105c*/ 	.word	0x00000000
        /*1060*/ 	.short	0x010a
        /*1062*/ 	.byte	0xff
	.zero		1


	//   ....[247]....
        /*1064*/ 	.word	0x00009000
        /*1068*/ 	.word	0x00000000
        /*106c*/ 	.word	0x00000000
        /*1070*/ 	.short	0x010a
        /*1072*/ 	.byte	0xff
	.zero		1


	//   ....[248]....
        /*1074*/ 	.word	0x00009060
        /*1078*/ 	.word	0x00000000
        /*107c*/ 	.word	0x00000000
        /*1080*/ 	.short	0x010a
        /*1082*/ 	.byte	0xff
	.zero		1


	//   ....[249]....
        /*1084*/ 	.word	0x000090c0
        /*1088*/ 	.word	0x00000000
        /*108c*/ 	.word	0x00000000
        /*1090*/ 	.short	0x010a
        /*1092*/ 	.byte	0xff
	.zero		1


	//   ....[250]....
        /*1094*/ 	.word	0x00009120
        /*1098*/ 	.word	0x00000000
        /*109c*/ 	.word	0x00000000
        /*10a0*/ 	.short	0x010a
        /*10a2*/ 	.byte	0xff
	.zero		1


	//   ....[251]....
        /*10a4*/ 	.word	0x00009180
        /*10a8*/ 	.word	0x00000000
        /*10ac*/ 	.word	0x00000000
        /*10b0*/ 	.short	0x010a
        /*10b2*/ 	.byte	0xff
	.zero		1


	//   ....[252]....
        /*10b4*/ 	.word	0x000091e0
        /*10b8*/ 	.word	0x00000000
        /*10bc*/ 	.word	0x00000000
        /*10c0*/ 	.short	0x010a
        /*10c2*/ 	.byte	0xff
	.zero		1


	//   ....[253]....
        /*10c4*/ 	.word	0x00009240
        /*10c8*/ 	.word	0x00000000
        /*10cc*/ 	.word	0x00000000
        /*10d0*/ 	.short	0x010a
        /*10d2*/ 	.byte	0xff
	.zero		1


	//   ....[254]....
        /*10d4*/ 	.word	0x000092a0
        /*10d8*/ 	.word	0x00000000
        /*10dc*/ 	.word	0x00000000
        /*10e0*/ 	.short	0x010a
        /*10e2*/ 	.byte	0xff
	.zero		1


	//   ....[255]....
        /*10e4*/ 	.word	0x00009300
        /*10e8*/ 	.word	0x00000000
        /*10ec*/ 	.word	0x00000000
        /*10f0*/ 	.short	0x010a
        /*10f2*/ 	.byte	0xff
	.zero		1


	//   ....[0]....
        /*10f4*/ 	.word	0x00009360
        /*10f8*/ 	.word	0x00000000
        /*10fc*/ 	.word	0x00000000
        /*1100*/ 	.short	0x010a
        /*1102*/ 	.byte	0xff
	.zero		1


	//   ....[1]....
        /*1104*/ 	.word	0x000093c0
        /*1108*/ 	.word	0x00000000
        /*110c*/ 	.word	0x00000000
        /*1110*/ 	.short	0x010a
        /*1112*/ 	.byte	0xff
	.zero		1


	//   ....[2]....
        /*1114*/ 	.word	0x00009420
        /*1118*/ 	.word	0x00000000
        /*111c*/ 	.word	0x00000000
        /*1120*/ 	.short	0x010a
        /*1122*/ 	.byte	0xff
	.zero		1


	//   ....[3]....
        /*1124*/ 	.word	0x00009480
        /*1128*/ 	.word	0x00000000
        /*112c*/ 	.word	0x00000000
        /*1130*/ 	.short	0x010a
        /*1132*/ 	.byte	0xff
	.zero		1


	//   ....[4]....
        /*1134*/ 	.word	0x000094e0
        /*1138*/ 	.word	0x00000000
        /*113c*/ 	.word	0x00000000
        /*1140*/ 	.short	0x010a
        /*1142*/ 	.byte	0xff
	.zero		1


	//   ....[5]....
        /*1144*/ 	.word	0x00009540
        /*1148*/ 	.word	0x00000000
        /*114c*/ 	.word	0x00000000
        /*1150*/ 	.short	0x010a
        /*1152*/ 	.byte	0xff
	.zero		1


	//   ....[6]....
        /*1154*/ 	.word	0x000095a0
        /*1158*/ 	.word	0x00000000
        /*115c*/ 	.word	0x00000000
        /*1160*/ 	.short	0x010a
        /*1162*/ 	.byte	0xff
	.zero		1


	//   ....[7]....
        /*1164*/ 	.word	0x00009600
        /*1168*/ 	.word	0x00000000
        /*116c*/ 	.word	0x00000000
        /*1170*/ 	.short	0x010a
        /*1172*/ 	.byte	0xff
	.zero		1


	//   ....[8]....
        /*1174*/ 	.word	0x00009660
        /*1178*/ 	.word	0x00000000
        /*117c*/ 	.word	0x00000000
        /*1180*/ 	.short	0x010a
        /*1182*/ 	.byte	0xff
	.zero		1


	//   ....[9]....
        /*1184*/ 	.word	0x000096c0
        /*1188*/ 	.word	0x00000000
        /*118c*/ 	.word	0x00000000
        /*1190*/ 	.short	0x010a
        /*1192*/ 	.byte	0xff
	.zero		1


	//   ....[10]....
        /*1194*/ 	.word	0x00009720
        /*1198*/ 	.word	0x00000000
        /*119c*/ 	.word	0x00000000
        /*11a0*/ 	.short	0x010a
        /*11a2*/ 	.byte	0xff
	.zero		1


	//   ....[11]....
        /*11a4*/ 	.word	0x00009780
        /*11a8*/ 	.word	0x00000000
        /*11ac*/ 	.word	0x00000000
        /*11b0*/ 	.short	0x010a
        /*11b2*/ 	.byte	0xff
	.zero		1


	//   ....[12]....
        /*11b4*/ 	.word	0x000097e0
        /*11b8*/ 	.word	0x00000000
        /*11bc*/ 	.word	0x00000000
        /*11c0*/ 	.short	0x010a
        /*11c2*/ 	.byte	0xff
	.zero		1


	//   ....[13]....
        /*11c4*/ 	.word	0x00009840
        /*11c8*/ 	.word	0x00000000
        /*11cc*/ 	.word	0x00000000
        /*11d0*/ 	.short	0x010a
        /*11d2*/ 	.byte	0xff
	.zero		1


	//   ....[14]....
        /*11d4*/ 	.word	0x00009890
        /*11d8*/ 	.word	0x00000000
        /*11dc*/ 	.word	0x00000380
        /*11e0*/ 	.short	0x010a
        /*11e2*/ 	.byte	0xff
	.zero		1


	//   ....[15]....
        /*11e4*/ 	.word	0x000098f0
        /*11e8*/ 	.word	0x00000000
        /*11ec*/ 	.word	0x00000330
        /*11f0*/ 	.short	0x010a
        /*11f2*/ 	.byte	0xff
	.zero		1


	//   ....[16]....
        /*11f4*/ 	.word	0x00009940
        /*11f8*/ 	.word	0x00000000
        /*11fc*/ 	.word	0x00000320
        /*1200*/ 	.short	0x010a
        /*1202*/ 	.byte	0xff
	.zero		1


	//   ....[17]....
        /*1204*/ 	.word	0x000099a0
        /*1208*/ 	.word	0x00000000
        /*120c*/ 	.word	0x00000330
        /*1210*/ 	.short	0x010a
        /*1212*/ 	.byte	0xff
	.zero		1


	//   ....[18]....
        /*1214*/ 	.word	0x00009a00
        /*1218*/ 	.word	0x00000004
        /*121c*/ 	.word	0x00000008
        /*1220*/ 	.short	0x010a
        /*1222*/ 	.byte	0xff
	.zero		1


	//   ....[19]....
        /*1224*/ 	.word	0x00009ae0
        /*1228*/ 	.word	0x00000002
        /*122c*/ 	.word	0x00000008
        /*1230*/ 	.short	0x010a
        /*1232*/ 	.byte	0xff
	.zero		1


	//   ....[20]....
        /*1234*/ 	.word	0x00009b30
        /*1238*/ 	.word	0x00000000
        /*123c*/ 	.word	0x00000320
        /*1240*/ 	.short	0x010a
        /*1242*/ 	.byte	0xff
	.zero		1


	//   ....[21]....
        /*1244*/ 	.word	0x00009b90
        /*1248*/ 	.word	0x00000000
        /*124c*/ 	.word	0x00000360
        /*1250*/ 	.short	0x010a
        /*1252*/ 	.byte	0xff
	.zero		1


	//   ....[22]....
        /*1254*/ 	.word	0x00009bf0
        /*1258*/ 	.word	0x00000000
        /*125c*/ 	.word	0x00000000
        /*1260*/ 	.short	0x010a
        /*1262*/ 	.byte	0xff
	.zero		1


	//   ....[23]....
        /*1264*/ 	.word	0x00009c50
        /*1268*/ 	.word	0x00000000
        /*126c*/ 	.word	0x00000000
        /*1270*/ 	.short	0x010a
        /*1272*/ 	.byte	0xff
	.zero		1


	//   ....[24]....
        /*1274*/ 	.word	0x00009cb0
        /*1278*/ 	.word	0x00000000
        /*127c*/ 	.word	0x00000000
        /*1280*/ 	.short	0x010a
        /*1282*/ 	.byte	0xff
	.zero		1


	//   ....[25]....
        /*1284*/ 	.word	0x00009d10
        /*1288*/ 	.word	0x00000000
        /*128c*/ 	.word	0x00000000
        /*1290*/ 	.short	0x010a
        /*1292*/ 	.byte	0xff
	.zero		1


	//   ....[26]....
        /*1294*/ 	.word	0x00009d70
        /*1298*/ 	.word	0x00000000
        /*129c*/ 	.word	0x000003a0
        /*12a0*/ 	.short	0x010a
        /*12a2*/ 	.byte	0xff
	.zero		1


	//   ....[27]....
        /*12a4*/ 	.word	0x00009dc0
        /*12a8*/ 	.word	0x00000000
        /*12ac*/ 	.word	0x00000320
        /*12b0*/ 	.short	0x010a
        /*12b2*/ 	.byte	0xff
	.zero		1


	//   ....[28]....
        /*12b4*/ 	.word	0x00009e20
        /*12b8*/ 	.word	0x00000000
        /*12bc*/ 	.word	0x00000318
        /*12c0*/ 	.short	0x010a
        /*12c2*/ 	.byte	0xff
	.zero		1


	//   ....[29]....
        /*12c4*/ 	.word	0x00009e80
        /*12c8*/ 	.word	0x00000003
        /*12cc*/ 	.word	0x00000308
        /*12d0*/ 	.short	0x010a
        /*12d2*/ 	.byte	0xff
	.zero		1


	//   ....[30]....
        /*12d4*/ 	.word	0x00009ed0
        /*12d8*/ 	.word	0x00000000
        /*12dc*/ 	.word	0x00000320
        /*12e0*/ 	.short	0x010a
        /*12e2*/ 	.byte	0xff
	.zero		1


	//   ....[31]....
        /*12e4*/ 	.word	0x00009f30
        /*12e8*/ 	.word	0x00000000
        /*12ec*/ 	.word	0x00000300
        /*12f0*/ 	.short	0x010a
        /*12f2*/ 	.byte	0xff
	.zero		1


	//   ....[32]....
        /*12f4*/ 	.word	0x00009f80
        /*12f8*/ 	.word	0x00000071
        /*12fc*/ 	.word	0x00000340
        /*1300*/ 	.short	0x010a
        /*1302*/ 	.byte	0xff
	.zero		1


	//----- nvinfo : EIATTR_NUM_MBARRIERS
	.align		4
.L_47:
        /*1304*/ 	.byte	0x03, 0x38
        /*1306*/ 	.short	0x0075


	//----- nvinfo : EIATTR_EXIT_INSTR_OFFSETS
	.align		4
        /*1308*/ 	.byte	0x04, 0x1c
        /*130a*/ 	.short	(.L_49 - .L_48)


	//   ....[0]....
.L_48:
        /*130c*/ 	.word	0x00004640


	//   ....[1]....
        /*1310*/ 	.word	0x00004b40


	//   ....[2]....
        /*1314*/ 	.word	0x00004ba0


	//   ....[3]....
        /*1318*/ 	.word	0x00005dd0


	//   ....[4]....
        /*131c*/ 	.word	0x00006900


	//   ....[5]....
        /*1320*/ 	.word	0x00006940


	//   ....[6]....
        /*1324*/ 	.word	0x00008580


	//----- nvinfo : EIATTR_MAX_THREADS
	.align		4
.L_49:
        /*1328*/ 	.byte	0x04, 0x05
        /*132a*/ 	.short	(.L_51 - .L_50)
.L_50:
        /*132c*/ 	.word	0x00000100
        /*1330*/ 	.word	0x00000001
        /*1334*/ 	.word	0x00000001


	//----- nvinfo : EIATTR_CRS_STACK_SIZE
	.align		4
.L_51:
        /*1338*/ 	.byte	0x04, 0x1e
        /*133a*/ 	.short	(.L_53 - .L_52)
.L_52:
        /*133c*/ 	.word	0x00000000


	//----- nvinfo : EIATTR_CBANK_PARAM_SIZE
	.align		4
.L_53:
        /*1340*/ 	.byte	0x03, 0x19
        /*1342*/ 	.short	0x0800


	//----- nvinfo : EIATTR_PARAM_CBANK
	.align		4
        /*1344*/ 	.byte	0x04, 0x0a
        /*1346*/ 	.short	(.L_55 - .L_54)
	.align		4
.L_54:
        /*1348*/ 	.word	index@(.nv.constant0._ZN7cutlass13device_kernelINS_4gemm6kernel13GemmUniversalIN4cute5tupleIJiiiiEEENS1_10collective13CollectiveMmaINS1_35MainloopSm100TmaUmmaWarpSpecializedILi48ELi2ELi4ENS5_IJNS4_1CILi2EEENSA_ILi1EEESC_EEEEENS5_IJNSA_ILi256EEENSA_ILi32EEESG_EEEaNS5_IJlSC_lEEEaSI_NS4_8TiledMMAINS4_8MMA_AtomIJNS4_21SM100_MMA_S8_2x1SM_SSIaaiLi256ELi32ELNS4_4UMMA5MajorE0ELSN_0ELNSM_8SaturateE0EEEEEENS4_6LayoutINS5_IJSC_SC_SC_EEENS5_IJNSA_ILi0EEEST_ST_EEEEENS5_IJNS4_10UnderscoreESW_SW_EEEEENS4_18SM100_TMA_2SM_LOADENS4_14ComposedLayoutINS4_7SwizzleILi1ELi4ELi3EEENS4_18smem_ptr_flag_bitsILi8EEENSR_INS5_IJNSA_ILi8EEESG_EEENS5_IJSG_SC_EEEEEEEvNS4_8identityESZ_S19_vS1A_EENS_8epilogue10collective18CollectiveEpilogueINS1C_23Sm100TmaWarpSpecializedILi1ELi1ELi32ELb0ELb0EEEJNS5_IJNSA_ILi128EEESG_SG_EEENS5_IJNSR_IS1H_SC_EENSR_ISG_SC_EEEEEaSI_aSI_NS1C_6fusion15FusionCallbacksIS1G_NS1M_17LinearCombinationIaiaiLNS_15FloatRoundStyleE2EEES1I_S1L_JEEENS4_5SM1004TMEM4LOAD26SM100_TMEM_LOAD_32dp32b32xENS4_13SM90_TMA_LOADES19_NS4_39AutoVectorizingCopyWithAssumedAlignmentILi128EEENS4_14SM90_TMA_STOREES19_S1Y_S1Y_EEEvvEEEEvNT_6ParamsE)
        /*134c*/ 	.short	0x0380
        /*134e*/ 	.short	0x0800


	//----- nvinfo : EIATTR_SW_WAR
	.align		4
.L_55:
        /*1350*/ 	.byte	0x04, 0x36
        /*1352*/ 	.short	(.L_57 - .L_56)
.L_56:
        /*1354*/ 	.word	0x00000008
.L_57:


//--------------------- .nv.callgraph             --------------------------
	.section	.nv.callgraph,"",@"SHT_CUDA_CALLGRAPH"
	.align	4
	.sectionentsize	8
	.align		4
        /*0000*/ 	.word	0x00000000
	.align		4
        /*0004*/ 	.word	0xffffffff
	.align		4
        /*0008*/ 	.word	index@(_ZN7cutlass13device_kernelINS_4gemm6kernel13GemmUniversalIN4cute5tupleIJiiiiEEENS1_10collective13CollectiveMmaINS1_35MainloopSm100TmaUmmaWarpSpecializedILi48ELi2ELi4ENS5_IJNS4_1CILi2EEENSA_ILi1EEESC_EEEEENS5_IJNSA_ILi256EEENSA_ILi32EEESG_EEEaNS5_IJlSC_lEEEaSI_NS4_8TiledMMAINS4_8MMA_AtomIJNS4_21SM100_MMA_S8_2x1SM_SSIaaiLi256ELi32ELNS4_4UMMA5MajorE0ELSN_0ELNSM_8SaturateE0EEEEEENS4_6LayoutINS5_IJSC_SC_SC_EEENS5_IJNSA_ILi0EEEST_ST_EEEEENS5_IJNS4_10UnderscoreESW_SW_EEEEENS4_18SM100_TMA_2SM_LOADENS4_14ComposedLayoutINS4_7SwizzleILi1ELi4ELi3EEENS4_18smem_ptr_flag_bitsILi8EEENSR_INS5_IJNSA_ILi8EEESG_EEENS5_IJSG_SC_EEEEEEEvNS4_8identityESZ_S19_vS1A_EENS_8epilogue10collective18CollectiveEpilogueINS1C_23Sm100TmaWarpSpecializedILi1ELi1ELi32ELb0ELb0EEEJNS5_IJNSA_ILi128EEESG_SG_EEENS5_IJNSR_IS1H_SC_EENSR_ISG_SC_EEEEEaSI_aSI_NS1C_6fusion15FusionCallbacksIS1G_NS1M_17LinearCombinationIaiaiLNS_15FloatRoundStyleE2EEES1I_S1L_JEEENS4_5SM1004TMEM4LOAD26SM100_TMEM_LOAD_32dp32b32xENS4_13SM90_TMA_LOADES19_NS4_39AutoVectorizingCopyWithAssumedAlignmentILi128EEENS4_14SM90_TMA_STOREES19_S1Y_S1Y_EEEvvEEEEvNT_6ParamsE)
	.align		4
        /*000c*/ 	.word	index@(__assertfail)
	.align		4
        /*0010*/ 	.word	0x00000000
	.align		4
        /*0014*/ 	.word	0xfffffffe
	.align		4
        /*0018*/ 	.word	0x00000000
	.align		4
        /*001c*/ 	.word	0xfffffffd
	.align		4
        /*0020*/ 	.word	0x00000000
	.align		4
        /*0024*/ 	.word	0xfffffffc


//--------------------- .nv.constant4             --------------------------
	.section	.nv.constant4,"a",@progbits
	.align	8
	.align		8
.nv.constant4:
        /*0000*/ 	.dword	__assertfail
	.align		8
        /*0008*/ 	.dword	__unnamed_1
	.align		8
        /*0010*/ 	.dword	__unnamed_2
	.align		8
        /*0018*/ 	.dword	_ZN40_INTERNAL_8740f66f_4_k_cu_0a7ef040_271644cuda3std3__45__cpo5beginE
	.align		8
        /*0020*/ 	.dword	_ZN40_INTERNAL_8740f66f_4_k_cu_0a7ef040_271644cuda3std3__45__cpo3endE
	.align		8
        /*0028*/ 	.dword	_ZN40_INTERNAL_8740f66f_4_k_cu_0a7ef040_271644cuda3std3__45__cpo6cbeginE
	.align		8
        /*0030*/ 	.dword	_ZN40_INTERNAL_8740f66f_4_k_cu_0a7ef040_271644cuda3std3__45__cpo4cendE
	.align		8
        /*0038*/ 	.dword	_ZN40_INTERNAL_8740f66f_4_k_cu_0a7ef040_271644cuda3std3__442_GLOBAL__N__8740f66f_4_k_cu_0a7ef040_271646ignoreE
	.align		8
        /*0040*/ 	.dword	_ZN40_INTERNAL_8740f66f_4_k_cu_0a7ef040_271644cuda3std3__419piecewise_constructE
	.align		8
        /*0048*/ 	.dword	_ZN40_INTERNAL_8740f66f_4_k_cu_0a7ef040_271644cuda3std3__48in_placeE
	.align		8
        /*0050*/ 	.dword	_ZN40_INTERNAL_8740f66f_4_k_cu_0a7ef040_271644cuda3std6ranges3__45__cpo4swapE
	.align		8
        /*0058*/ 	.dword	_ZN40_INTERNAL_8740f66f_4_k_cu_0a7ef040_271644cuda3std6ranges3__45__cpo9iter_moveE
	.align		8
        /*0060*/ 	.dword	_ZN40_INTERNAL_8740f66f_4_k_cu_0a7ef040_271644cute7productE
	.align		8
        /*0068*/ 	.dword	_ZN40_INTERNAL_8740f66f_4_k_cu_0a7ef040_271644cute1_E
	.align		8
        /*0070*/ 	.dword	$str$25
	.align		8
        /*0078*/ 	.dword	$str$26
	.align		8
        /*0080*/ 	.dword	$str$27
	.align		8
        /*0088*/ 	.dword	$str$28


//--------------------- .text._ZN7cutlass13device_kernelINS_4gemm6kernel13GemmUniversalIN4cute5tupleIJiiiiEEENS1_10collective13CollectiveMmaINS1_35MainloopSm100TmaUmmaWarpSpecializedILi48ELi2ELi4ENS5_IJNS4_1CILi2EEENSA_ILi1EEESC_EEEEENS5_IJNSA_ILi256EEENSA_ILi32EEESG_EEEaNS5_IJlSC_lEEEaSI_NS4_8TiledMMAINS4_8MMA_AtomIJNS4_21SM100_MMA_S8_2x1SM_SSIaaiLi256ELi32ELNS4_4UMMA5MajorE0ELSN_0ELNSM_8SaturateE0EEEEEENS4_6LayoutINS5_IJSC_SC_SC_EEENS5_IJNSA_ILi0EEEST_ST_EEEEENS5_IJNS4_10UnderscoreESW_SW_EEEEENS4_18SM100_TMA_2SM_LOADENS4_14ComposedLayoutINS4_7SwizzleILi1ELi4ELi3EEENS4_18smem_ptr_flag_bitsILi8EEENSR_INS5_IJNSA_ILi8EEESG_EEENS5_IJSG_SC_EEEEEEEvNS4_8identityESZ_S19_vS1A_EENS_8epilogue10collective18CollectiveEpilogueINS1C_23Sm100TmaWarpSpecializedILi1ELi1ELi32ELb0ELb0EEEJNS5_IJNSA_ILi128EEESG_SG_EEENS5_IJNSR_IS1H_SC_EENSR_ISG_SC_EEEEEaSI_aSI_NS1C_6fusion15FusionCallbacksIS1G_NS1M_17LinearCombinationIaiaiLNS_15FloatRoundStyleE2EEES1I_S1L_JEEENS4_5SM1004TMEM4LOAD26SM100_TMEM_LOAD_32dp32b32xENS4_13SM90_TMA_LOADES19_NS4_39AutoVectorizingCopyWithAssumedAlignmentILi128EEENS4_14SM90_TMA_STOREES19_S1Y_S1Y_EEEvvEEEEvNT_6ParamsE --------------------------
	.section	.text._ZN7cutlass13device_kernelINS_4gemm6kernel13GemmUniversalIN4cute5tupleIJiiiiEEENS1_10collective13CollectiveMmaINS1_35MainloopSm100TmaUmmaWarpSpecializedILi48ELi2ELi4ENS5_IJNS4_1CILi2EEENSA_ILi1EEESC_EEEEENS5_IJNSA_ILi256EEENSA_ILi32EEESG_EEEaNS5_IJlSC_lEEEaSI_NS4_8TiledMMAINS4_8MMA_AtomIJNS4_21SM100_MMA_S8_2x1SM_SSIaaiLi256ELi32ELNS4_4UMMA5MajorE0ELSN_0ELNSM_8SaturateE0EEEEEENS4_6LayoutINS5_IJSC_SC_SC_EEENS5_IJNSA_ILi0EEEST_ST_EEEEENS5_IJNS4_10UnderscoreESW_SW_EEEEENS4_18SM100_TMA_2SM_LOADENS4_14ComposedLayoutINS4_7SwizzleILi1ELi4ELi3EEENS4_18smem_ptr_flag_bitsILi8EEENSR_INS5_IJNSA_ILi8EEESG_EEENS5_IJSG_SC_EEEEEEEvNS4_8identityESZ_S19_vS1A_EENS_8epilogue10collective18CollectiveEpilogueINS1C_23Sm100TmaWarpSpecializedILi1ELi1ELi32ELb0ELb0EEEJNS5_IJNSA_ILi128EEESG_SG_EEENS5_IJNSR_IS1H_SC_EENSR_ISG_SC_EEEEEaSI_aSI_NS1C_6fusion15FusionCallbacksIS1G_NS1M_17LinearCombinationIaiaiLNS_15FloatRoundStyleE2EEES1I_S1L_JEEENS4_5SM1004TMEM4LOAD26SM100_TMEM_LOAD_32dp32b32xENS4_13SM90_TMA_LOADES19_NS4_39AutoVectorizingCopyWithAssumedAlignmentILi128EEENS4_14SM90_TMA_STOREES19_S1Y_S1Y_EEEvvEEEEvNT_6ParamsE,"ax",@progbits
	.align	128
.text._ZN7cutlass13device_kernelINS_4gemm6kernel13GemmUniversalIN4cute5tupleIJiiiiEEENS1_10collective13CollectiveMmaINS1_35MainloopSm100TmaUmmaWarpSpecializedILi48ELi2ELi4ENS5_IJNS4_1CILi2EEENSA_ILi1EEESC_EEEEENS5_IJNSA_ILi256EEENSA_ILi32EEESG_EEEaNS5_IJlSC_lEEEaSI_NS4_8TiledMMAINS4_8MMA_AtomIJNS4_21SM100_MMA_S8_2x1SM_SSIaaiLi256ELi32ELNS4_4UMMA5MajorE0ELSN_0ELNSM_8SaturateE0EEEEEENS4_6LayoutINS5_IJSC_SC_SC_EEENS5_IJNSA_ILi0EEEST_ST_EEEEENS5_IJNS4_10UnderscoreESW_SW_EEEEENS4_18SM100_TMA_2SM_LOADENS4_14ComposedLayoutINS4_7SwizzleILi1ELi4ELi3EEENS4_18smem_ptr_flag_bitsILi8EEENSR_INS5_IJNSA_ILi8EEESG_EEENS5_IJSG_SC_EEEEEEEvNS4_8identityESZ_S19_vS1A_EENS_8epilogue10collective18CollectiveEpilogueINS1C_23Sm100TmaWarpSpecializedILi1ELi1ELi32ELb0ELb0EEEJNS5_IJNSA_ILi128EEESG_SG_EEENS5_IJNSR_IS1H_SC_EENSR_ISG_SC_EEEEEaSI_aSI_NS1C_6fusion15FusionCallbacksIS1G_NS1M_17LinearCombinationIaiaiLNS_15FloatRoundStyleE2EEES1I_S1L_JEEENS4_5SM1004TMEM4LOAD26SM100_TMEM_LOAD_32dp32b32xENS4_13SM90_TMA_LOADES19_NS4_39AutoVectorizingCopyWithAssumedAlignmentILi128EEENS4_14SM90_TMA_STOREES19_S1Y_S1Y_EEEvvEEEEvNT_6ParamsE:
        .type           _ZN7cutlass13device_kernelINS_4gemm6kernel13GemmUniversalIN4cute5tupleIJiiiiEEENS1_10collective13CollectiveMmaINS1_35MainloopSm100TmaUmmaWarpSpecializedILi48ELi2ELi4ENS5_IJNS4_1CILi2EEENSA_ILi1EEESC_EEEEENS5_IJNSA_ILi256EEENSA_ILi32EEESG_EEEaNS5_IJlSC_lEEEaSI_NS4_8TiledMMAINS4_8MMA_AtomIJNS4_21SM100_MMA_S8_2x1SM_SSIaaiLi256ELi32ELNS4_4UMMA5MajorE0ELSN_0ELNSM_8SaturateE0EEEEEENS4_6LayoutINS5_IJSC_SC_SC_EEENS5_IJNSA_ILi0EEEST_ST_EEEEENS5_IJNS4_10UnderscoreESW_SW_EEEEENS4_18SM100_TMA_2SM_LOADENS4_14ComposedLayoutINS4_7SwizzleILi1ELi4ELi3EEENS4_18smem_ptr_flag_bitsILi8EEENSR_INS5_IJNSA_ILi8EEESG_EEENS5_IJSG_SC_EEEEEEEvNS4_8identityESZ_S19_vS1A_EENS_8epilogue10collective18CollectiveEpilogueINS1C_23Sm100TmaWarpSpecializedILi1ELi1ELi32ELb0ELb0EEEJNS5_IJNSA_ILi128EEESG_SG_EEENS5_IJNSR_IS1H_SC_EENSR_ISG_SC_EEEEEaSI_aSI_NS1C_6fusion15FusionCallbacksIS1G_NS1M_17LinearCombinationIaiaiLNS_15FloatRoundStyleE2EEES1I_S1L_JEEENS4_5SM1004TMEM4LOAD26SM100_TMEM_LOAD_32dp32b32xENS4_13SM90_TMA_LOADES19_NS4_39AutoVectorizingCopyWithAssumedAlignmentILi128EEENS4_14SM90_TMA_STOREES19_S1Y_S1Y_EEEvvEEEEvNT_6ParamsE,@function
        .size           _ZN7cutlass13device_kernelINS_4gemm6kernel13GemmUniversalIN4cute5tupleIJiiiiEEENS1_10collective13CollectiveMmaINS1_35MainloopSm100TmaUmmaWarpSpecializedILi48ELi2ELi4ENS5_IJNS4_1CILi2EEENSA_ILi1EEESC_EEEEENS5_IJNSA_ILi256EEENSA_ILi32EEESG_EEEaNS5_IJlSC_lEEEaSI_NS4_8TiledMMAINS4_8MMA_AtomIJNS4_21SM100_MMA_S8_2x1SM_SSIaaiLi256ELi32ELNS4_4UMMA5MajorE0ELSN_0ELNSM_8SaturateE0EEEEEENS4_6LayoutINS5_IJSC_SC_SC_EEENS5_IJNSA_ILi0EEEST_ST_EEEEENS5_IJNS4_10UnderscoreESW_SW_EEEEENS4_18SM100_TMA_2SM_LOADENS4_14ComposedLayoutINS4_7SwizzleILi1ELi4ELi3EEENS4_18smem_ptr_flag_bitsILi8EEENSR_INS5_IJNSA_ILi8EEESG_EEENS5_IJSG_SC_EEEEEEEvNS4_8identityESZ_S19_vS1A_EENS_8epilogue10collective18CollectiveEpilogueINS1C_23Sm100TmaWarpSpecializedILi1ELi1ELi32ELb0ELb0EEEJNS5_IJNSA_ILi128EEESG_SG_EEENS5_IJNSR_IS1H_SC_EENSR_ISG_SC_EEEEEaSI_aSI_NS1C_6fusion15FusionCallbacksIS1G_NS1M_17LinearCombinationIaiaiLNS_15FloatRoundStyleE2EEES1I_S1L_JEEENS4_5SM1004TMEM4LOAD26SM100_TMEM_LOAD_32dp32b32xENS4_13SM90_TMA_LOADES19_NS4_39AutoVectorizingCopyWithAssumedAlignmentILi128EEENS4_14SM90_TMA_STOREES19_S1Y_S1Y_EEEvvEEEEvNT_6ParamsE,(.L_x_282 - _ZN7cutlass13device_kernelINS_4gemm6kernel13GemmUniversalIN4cute5tupleIJiiiiEEENS1_10collective13CollectiveMmaINS1_35MainloopSm100TmaUmmaWarpSpecializedILi48ELi2ELi4ENS5_IJNS4_1CILi2EEENSA_ILi1EEESC_EEEEENS5_IJNSA_ILi256EEENSA_ILi32EEESG_EEEaNS5_IJlSC_lEEEaSI_NS4_8TiledMMAINS4_8MMA_AtomIJNS4_21SM100_MMA_S8_2x1SM_SSIaaiLi256ELi32ELNS4_4UMMA5MajorE0ELSN_0ELNSM_8SaturateE0EEEEEENS4_6LayoutINS5_IJSC_SC_SC_EEENS5_IJNSA_ILi0EEEST_ST_EEEEENS5_IJNS4_10UnderscoreESW_SW_EEEEENS4_18SM100_TMA_2SM_LOADENS4_14ComposedLayoutINS4_7SwizzleILi1ELi4ELi3EEENS4_18smem_ptr_flag_bitsILi8EEENSR_INS5_IJNSA_ILi8EEESG_EEENS5_IJSG_SC_EEEEEEEvNS4_8identityESZ_S19_vS1A_EENS_8epilogue10collective18CollectiveEpilogueINS1C_23Sm100TmaWarpSpecializedILi1ELi1ELi32ELb0ELb0EEEJNS5_IJNSA_ILi128EEESG_SG_EEENS5_IJNSR_IS1H_SC_EENSR_ISG_SC_EEEEEaSI_aSI_NS1C_6fusion15FusionCallbacksIS1G_NS1M_17LinearCombinationIaiaiLNS_15FloatRoundStyleE2EEES1I_S1L_JEEENS4_5SM1004TMEM4LOAD26SM100_TMEM_LOAD_32dp32b32xENS4_13SM90_TMA_LOADES19_NS4_39AutoVectorizingCopyWithAssumedAlignmentILi128EEENS4_14SM90_TMA_STOREES19_S1Y_S1Y_EEEvvEEEEvNT_6ParamsE)
        .other          _ZN7cutlass13device_kernelINS_4gemm6kernel13GemmUniversalIN4cute5tupleIJiiiiEEENS1_10collective13CollectiveMmaINS1_35MainloopSm100TmaUmmaWarpSpecializedILi48ELi2ELi4ENS5_IJNS4_1CILi2EEENSA_ILi1EEESC_EEEEENS5_IJNSA_ILi256EEENSA_ILi32EEESG_EEEaNS5_IJlSC_lEEEaSI_NS4_8TiledMMAINS4_8MMA_AtomIJNS4_21SM100_MMA_S8_2x1SM_SSIaaiLi256ELi32ELNS4_4UMMA5MajorE0ELSN_0ELNSM_8SaturateE0EEEEEENS4_6LayoutINS5_IJSC_SC_SC_EEENS5_IJNSA_ILi0EEEST_ST_EEEEENS5_IJNS4_10UnderscoreESW_SW_EEEEENS4_18SM100_TMA_2SM_LOADENS4_14ComposedLayoutINS4_7SwizzleILi1ELi4ELi3EEENS4_18smem_ptr_flag_bitsILi8EEENSR_INS5_IJNSA_ILi8EEESG_EEENS5_IJSG_SC_EEEEEEEvNS4_8identityESZ_S19_vS1A_EENS_8epilogue10collective18CollectiveEpilogueINS1C_23Sm100TmaWarpSpecializedILi1ELi1ELi32ELb0ELb0EEEJNS5_IJNSA_ILi128EEESG_SG_EEENS5_IJNSR_IS1H_SC_EENSR_ISG_SC_EEEEEaSI_aSI_NS1C_6fusion15FusionCallbacksIS1G_NS1M_17LinearCombinationIaiaiLNS_15FloatRoundStyleE2EEES1I_S1L_JEEENS4_5SM1004TMEM4LOAD26SM100_TMEM_LOAD_32dp32b32xENS4_13SM90_TMA_LOADES19_NS4_39AutoVectorizingCopyWithAssumedAlignmentILi128EEENS4_14SM90_TMA_STOREES19_S1Y_S1Y_EEEvvEEEEvNT_6ParamsE,@"STO_CUDA_ENTRY STV_DEFAULT"
_ZN7cutlass13device_kernelINS_4gemm6kernel13GemmUniversalIN4cute5tupleIJiiiiEEENS1_10collective13CollectiveMmaINS1_35MainloopSm100TmaUmmaWarpSpecializedILi48ELi2ELi4ENS5_IJNS4_1CILi2EEENSA_ILi1EEESC_EEEEENS5_IJNSA_ILi256EEENSA_ILi32EEESG_EEEaNS5_IJlSC_lEEEaSI_NS4_8TiledMMAINS4_8MMA_AtomIJNS4_21SM100_MMA_S8_2x1SM_SSIaaiLi256ELi32ELNS4_4UMMA5MajorE0ELSN_0ELNSM_8SaturateE0EEEEEENS4_6LayoutINS5_IJSC_SC_SC_EEENS5_IJNSA_ILi0EEEST_ST_EEEEENS5_IJNS4_10UnderscoreESW_SW_EEEEENS4_18SM100_TMA_2SM_LOADENS4_14ComposedLayoutINS4_7SwizzleILi1ELi4ELi3EEENS4_18smem_ptr_flag_bitsILi8EEENSR_INS5_IJNSA_ILi8EEESG_EEENS5_IJSG_SC_EEEEEEEvNS4_8identityESZ_S19_vS1A_EENS_8epilogue10collective18CollectiveEpilogueINS1C_23Sm100TmaWarpSpecializedILi1ELi1ELi32ELb0ELb0EEEJNS5_IJNSA_ILi128EEESG_SG_EEENS5_IJNSR_IS1H_SC_EENSR_ISG_SC_EEEEEaSI_aSI_NS1C_6fusion15FusionCallbacksIS1G_NS1M_17LinearCombinationIaiaiLNS_15FloatRoundStyleE2EEES1I_S1L_JEEENS4_5SM1004TMEM4LOAD26SM100_TMEM_LOAD_32dp32b32xENS4_13SM90_TMA_LOADES19_NS4_39AutoVectorizingCopyWithAssumedAlignmentILi128EEENS4_14SM90_TMA_STOREES19_S1Y_S1Y_EEEvvEEEEvNT_6ParamsE:
[----:B------:R-:W1:Y:S01]  /*0000*/  LDC R1, c[0x0][0x37c] ;  /* 0x0000df00ff017b82 */ /* 0x000e620000000800 */
[----:B------:R-:W2:Y:S01]  /*0010*/  S2R R103, SR_TID.X ;  /* 0x0000000000677919 */ /* 0x000ea20000002100 */
[----:B------:R-:W3:Y:S06]  /*0020*/  LDCU.64 UR6, c[0x0][0x890] ;  /* 0x00011200ff0677ac */ /* 0x000eec0008000a00 */
[----:B------:R-:W4:Y:S01]  /*0030*/  S2UR UR37, SR_CgaCtaId ;  /* 0x00000000002579c3 */ /* 0x000f220000008800 */
[----:B------:R-:W-:Y:S02]  /*0040*/  PRMT R99, RZ, 0x7610, R99 ;  /* 0x00007610ff637816 */ /* 0x000fe40000000063 */
[----:B------:R-:W-:Y:S01]  /*0050*/  ELECT P1, URZ, PT ;  /* 0x0000000000ff782f */ /* 0x000fe20003820000 */
[----:B------:R-:W1:Y:S01]  /*0060*/  LDCU.64 UR40, c[0x0][0x358] ;  /* 0x00006b00ff2877ac */ /* 0x000e620008000a00 */
[----:B---3--:R-:W-:-:S04]  /*0070*/  UISETP.NE.U32.AND UP0, UPT, UR6, URZ, UPT ;  /* 0x000000ff0600728c */ /* 0x008fc8000bf05070 */
[----:B------:R-:W-:Y:S02]  /*0080*/  UISETP.NE.AND.EX UP0, UPT, UR7, URZ, UPT, UP0 ;  /* 0x000000ff0700728c */ /* 0x000fe4000bf05300 */
[----:B----4-:R-:W-:Y:S02]  /*0090*/  ULOP3.LUT UR5, UR37, 0x1, URZ, 0xc0, !UPT ;  /* 0x0000000125057892 */ /* 0x010fe4000f8ec0ff */
[----:B------:R-:W-:Y:S01]  /*00a0*/  ULOP3.LUT UR4, UR37, 0x1, URZ, 0x3c, !UPT ;  /* 0x0000000125047892 */ /* 0x000fe2000f8e3cff */
[----:B--2---:R-:W-:-:S05]  /*00b0*/  SHF.R.U32.HI R106, RZ, 0x5, R103 ;  /* 0x00000005ff6a7819 */ /* 0x004fca0000011667 */
[----:B------:R-:W2:Y:S02]  /*00c0*/  SHFL.IDX PT, R0, R106, RZ, 0x1f ;  /* 0x00001fff6a007589 */ /* 0x000ea400000e0000 */
[----:B--2---:R-:W-:Y:S01]  /*00d0*/  R2UR UR10, R0 ;  /* 0x00000000000a72ca */ /* 0x004fe200000e0000 */
[----:B-1----:R-:W-:-:S14]  /*00e0*/  BRA.U UP0, `(.L_x_0) ;  /* 0x00000001002c7547 */ /* 0x002fdc000b800000 */
[----:B------:R-:W1:Y:S02]  /*00f0*/  LDCU.64 UR8, c[0x0][0x888] ;  /* 0x00011100ff0877ac */ /* 0x000e640008000a00 */
[----:B-1----:R-:W-:-:S04]  /*0100*/  UISETP.NE.U32.AND UP0, UPT, UR8, URZ, UPT ;  /* 0x000000ff0800728c */ /* 0x002fc8000bf05070 */
[----:B------:R-:W-:-:S09]  /*0110*/  UISETP.NE.AND.EX UP0, UPT, UR9, URZ, UPT, UP0 ;  /* 0x000000ff0900728c */ /* 0x000fd2000bf05300 */
[----:B------:R-:W-:Y:S05]  /*0120*/  BRA.U !UP0, `(.L_x_1) ;  /* 0x0000000108107547 */ /* 0x000fea000b800000 */
[----:B------:R-:W1:Y:S02]  /*0130*/  LDC.64 R48, c[0x0][0x888] ;  /* 0x00022200ff307b82 */ /* 0x000e640000000a00 */
[----:B-1----:R1:W5:Y:S01]  /*0140*/  LDG.E R48, desc[UR40][R48.64] ;  /* 0x0000002830307981 */ /* 0x002362000c1e1900 */
[----:B------:R-:W-:Y:S01]  /*0150*/  HFMA2 R99, -RZ, RZ, 0, 5.9604644775390625e-08 ;  /* 0x00000001ff637431 */ /* 0x000fe200000001ff */
[----:B------:R-:W-:Y:S05]  /*0160*/  BRA `(.L_x_0) ;  /* 0x00000000000c7947 */ /* 0x000fea0003800000 */
.L_x_1:
[----:B------:R-:W1:Y:S01]  /*0170*/  LDCU UR8, c[0x0][0x880] ;  /* 0x00011000ff0877ac */ /* 0x000e620008000800 */
[----:B------:R-:W-:Y:S01]  /*0180*/  HFMA2 R99, -RZ, RZ, 0, 5.9604644775390625e-08 ;  /* 0x00000001ff637431 */ /* 0x000fe200000001ff */
[----:B-1----:R-:W-:-:S07]  /*0190*/  MOV R48, UR8 ;  /* 0x0000000800307c02 */ /* 0x002fce0008000f00 */
.L_x_0:
[----:B------:R-:W2:Y:S02]  /*01a0*/  LDCU.64 UR8, c[0x0][0x8b0] ;  /* 0x00011600ff0877ac */ /* 0x000ea40008000a00 */
[----:B--2---:R-:W-:-:S04]  /*01b0*/  UISETP.NE.U32.AND UP0, UPT, UR8, URZ, UPT ;  /* 0x000000ff0800728c */ /* 0x004fc8000bf05070 */
[----:B------:R-:W-:-:S09]  /*01c0*/  UISETP.NE.AND.EX UP0, UPT, UR9, URZ, UPT, UP0 ;  /* 0x000000ff0900728c */ /* 0x000fd2000bf05300 */
[----:B------:R-:W-:Y:S05]  /*01d0*/  BRA.U UP0, `(.L_x_2) ;  /* 0x0000000100247547 */ /* 0x000fea000b800000 */
[----:B------:R-:W2:Y:S02]  /*01e0*/  LDCU.64 UR8, c[0x0][0x8a8] ;  /* 0x00011500ff0877ac */ /* 0x000ea40008000a00 */
[----:B--2---:R-:W-:-:S04]  /*01f0*/  UISETP.NE.U32.AND UP0, UPT, UR8, URZ, UPT ;  /* 0x000000ff0800728c */ /* 0x004fc8000bf05070 */
[----:B------:R-:W-:-:S09]  /*0200*/  UISETP.NE.AND.EX UP0, UPT, UR9, URZ, UPT, UP0 ;  /* 0x000000ff0900728c */ /* 0x000fd2000bf05300 */
[----:B------:R-:W-:Y:S05]  /*0210*/  BRA.U !UP0, `(.L_x_3) ;  /* 0x00000001080c7547 */ /* 0x000fea000b800000 */
[----:B------:R-:W2:Y:S02]  /*0220*/  LDC.64 R46, c[0x0][0x8a8] ;  /* 0x00022a00ff2e7b82 */ /* 0x000ea40000000a00 */
[----:B--2---:R2:W5:Y:S01]  /*0230*/  LDG.E R46, desc[UR40][R46.64] ;  /* 0x000000282e2e7981 */ /* 0x004562000c1e1900 */
[----:B------:R-:W-:Y:S05]  /*0240*/  BRA `(.L_x_2) ;  /* 0x0000000000087947 */ /* 0x000fea0003800000 */
.L_x_3:
[----:B------:R-:W2:Y:S02]  /*0250*/  LDCU UR8, c[0x0][0x8a0] ;  /* 0x00011400ff0877ac */ /* 0x000ea40008000800 */
[----:B--2---:R-:W-:Y:S02]  /*0260*/  MOV R46, UR8 ;  /* 0x00000008002e7c02 */ /* 0x004fe40008000f00 */
.L_x_2:
[----:B------:R-:W-:Y:S01]  /*0270*/  IMAD.U32 R0, RZ, RZ, UR10 ;  /* 0x0000000aff007e24 */ /* 0x000fe2000f8e00ff */
[----:B------:R-:W-:Y:S04]  /*0280*/  BSSY.RECONVERGENT B0, `(.L_x_4) ;  /* 0x000000c000007945 */ /* 0x000fe80003800200 */
[C---:B------:R-:W-:Y:S02]  /*0290*/  ISETP.NE.OR P2, PT, R0.reuse, 0x1, !P1 ;  /* 0x000000010000780c */ /* 0x040fe40004f45670 */
[----:B------:R-:W-:-:S11]  /*02a0*/  ISETP.NE.OR P0, PT, R0, 0x3, !P1 ;  /* 0x000000030000780c */ /* 0x000fd60004f05670 */
[----:B------:R-:W-:Y:S05]  /*02b0*/  @P2 BRA `(.L_x_5) ;  /* 0x0000000000202947 */ /* 0x000fea0003800000 */
[----:B------:R-:W3:Y:S02]  /*02c0*/  LDCU.64 UR8, c[0x0][0x348] ;  /* 0x00006900ff0877ac */ /* 0x000ee40008000a00 */
[----:B---3--:R-:W-:Y:S02]  /*02d0*/  UIADD3 UR12, UP1, UPT, UR8, 0x80, URZ ;  /* 0x00000080080c7890 */ /* 0x008fe4000ff3e0ff */
[----:B------:R-:W-:Y:S02]  /*02e0*/  UIADD3 UR8, UP0, UPT, UR8, 0x180, URZ ;  /* 0x0000018008087890 */ /* 0x000fe4000ff1e0ff */
[----:B------:R-:W-:Y:S02]  /*02f0*/  UIADD3.X UR13, UPT, UPT, URZ, UR9, URZ, UP1, !UPT ;  /* 0x00000009ff0d7290 */ /* 0x000fe40008ffe4ff */
[----:B------:R-:W-:-:S07]  /*0300*/  UIADD3.X UR9, UPT, UPT, URZ, UR9, URZ, UP0, !UPT ;  /* 0x00000009ff097290 */ /* 0x000fce00087fe4ff */
[----:B------:R3:W-:Y:S02]  /*0310*/  UTMACCTL.PF [UR12] ;  /* 0x000000000c0079b9 */ /* 0x0007e40008040000 */
[----:B------:R3:W-:Y:S02]  /*0320*/  UTMACCTL.PF [UR8] ;  /* 0x00000000080079b9 */ /* 0x0007e40008040000 */
[----:B---3--:R-:W-:Y:S01]  /*0330*/  NOP ;  /* 0x0000000000007918 */ /* 0x008fe20000000000 */
.L_x_5:
[----:B------:R-:W-:Y:S05]  /*0340*/  BSYNC.RECONVERGENT B0 ;  /* 0x0000000000007941 */ /* 0x000fea0003800200 */
.L_x_4:
[----:B------:R-:W-:Y:S04]  /*0350*/  BSSY.RECONVERGENT B0, `(.L_x_6) ;  /* 0x000000a000007945 */ /* 0x000fe80003800200 */
        /* <DEDUP_REMOVED lines=9> */
.L_x_7:
[----:B------:R-:W-:Y:S05]  /*03f0*/  BSYNC.RECONVERGENT B0 ;  /* 0x0000000000007941 */ /* 0x000fea0003800200 */
.L_x_6:
[----:B------:R-:W3:Y:S01]  /*0400*/  LDCU.64 UR8, c[0x0][0x888] ;  /* 0x00011100ff0877ac */ /* 0x000ee20008000a00 */
[----:B------:R-:W-:Y:S02]  /*0410*/  UISETP.EQ.U32.AND UP1, UPT, UR6, URZ, UPT ;  /* 0x000000ff0600728c */ /* 0x000fe4000bf22070 */
[----:B------:R-:W-:Y:S02]  /*0420*/  UPLOP3.LUT UP5, UPT, UPT, UPT, UPT, 0x80, 0x8 ;  /* 0x000000000008789c */ /* 0x000fe40003faf070 */
[----:B---3--:R-:W-:-:S04]  /*0430*/  UISETP.NE.U32.AND UP0, UPT, UR8, URZ, UPT ;  /* 0x000000ff0800728c */ /* 0x008fc8000bf05070 */
[----:B------:R-:W-:-:S04]  /*0440*/  UISETP.NE.AND.EX UP0, UPT, UR9, URZ, UPT, UP0 ;  /* 0x000000ff0900728c */ /* 0x000fc8000bf05300 */
[----:B------:R-:W-:-:S04]  /*0450*/  UISETP.EQ.OR.EX UP2, UPT, UR7, URZ, !UP0, UP1 ;  /* 0x000000ff0700728c */ /* 0x000fc8000c742710 */
[----:B------:R-:W-:-:S05]  /*0460*/  UP2UR UR44, UPR, URZ, 0x4 ;  /* 0x00000004ff2c7883 */ /* 0x000fca0008000000 */
[----:B------:R-:W-:Y:S07]  /*0470*/  BRA.U !UP2, `(.L_x_8) ;  /* 0x000000010a207547 */ /* 0x000fee000b800000 */
[----:B-----5:R-:W-:Y:S01]  /*0480*/  R2UR UR8, R48 ;  /* 0x00000000300872ca */ /* 0x020fe200000e0000 */
[----:B------:R-:W-:Y:S02]  /*0490*/  UISETP.NE.U32.AND UP2, UPT, UR6, URZ, UPT ;  /* 0x000000ff0600728c */ /* 0x000fe4000bf45070 */
[----:B------:R-:W-:Y:S02]  /*04a0*/  USEL UR6, URZ, 0xffffffff, UP0 ;  /* 0xffffffffff067887 */ /* 0x000fe40008000000 */
[----:B------:R-:W-:-:S08]  /*04b0*/  UISETP.NE.AND.EX UP2, UPT, UR7, URZ, UPT, UP2 ;  /* 0x000000ff0700728c */ /* 0x000fd0000bf45320 */
[----:B------:R-:W-:-:S04]  /*04c0*/  UISETP.NE.AND UP1, UPT, UR8, URZ, UPT ;  /* 0x000000ff0800728c */ /* 0x000fc8000bf25270 */
[----:B------:R-:W-:-:S04]  /*04d0*/  @!UP2 USEL UR6, URZ, 0xffffffff, UP1 ;  /* 0xffffffffff06a887 */ /* 0x000fc80008800000 */
[----:B------:R-:W-:-:S04]  /*04e0*/  ULOP3.LUT UR6, UR6, 0x1, URZ, 0xc0, !UPT ;  /* 0x0000000106067892 */ /* 0x000fc8000f8ec0ff */
[----:B------:R-:W-:-:S11]  /*04f0*/  UISETP.NE.U32.AND UP5, UPT, UR6, 0x1, UPT ;  /* 0x000000010600788c */ /* 0x000fd6000bfa5070 */
.L_x_8:
[----:B------:R-:W3:Y:S01]  /*0500*/  SHFL.IDX PT, R0, R106, RZ, 0x1f ;  /* 0x00001fff6a007589 */ /* 0x000ee200000e0000 */
[----:B------:R-:W-:-:S04]  /*0510*/  UISETP.NE.AND UP1, UPT, UR10, 0x2, UPT ;  /* 0x000000020a00788c */ /* 0x000fc8000bf25270 */
[----:B------:R-:W-:Y:S02]  /*0520*/  UISETP.EQ.AND UP2, UPT, UR5, URZ, !UP1 ;  /* 0x000000ff0500728c */ /* 0x000fe4000cf42270 */
[----:B------:R-:W-:-:S04]  /*0530*/  USEL UR7, URZ, 0x1, UP1 ;  /* 0x00000001ff077887 */ /* 0x000fc80008800000 */
[----:B------:R-:W-:Y:S02]  /*0540*/  PLOP3.LUT P5, PT, P1, PT, UP2, 0x80, 0x8 ;  /* 0x000000000008781c */ /* 0x000fe40000faf028 */
[----:B---3--:R-:W-:-:S13]  /*0550*/  ISETP.NE.AND P0, PT, R0, RZ, PT ;  /* 0x000000ff0000720c */ /* 0x008fda0003f05270 */
[----:B------:R-:W-:Y:S05]  /*0560*/  @P0 BRA `(.L_x_9) ;  /* 0x0000000400b00947 */ /* 0x000fea0003800000 */
[----:B------:R-:W-:Y:S01]  /*0570*/  ELECT P0, URZ, PT ;  /* 0x0000000000ff782f */ /* 0x000fe20003800000 */
[----:B------:R-:W-:-:S12]  /*0580*/  BSSY.RECONVERGENT B0, `(.L_x_9) ;  /* 0x000006a000007945 */ /* 0x000fd80003800200 */
[----:B------:R-:W-:Y:S05]  /*0590*/  @!P0 BRA `(.L_x_10) ;  /* 0x0000000400a08947 */ /* 0x000fea0003800000 */
[----:B------:R-:W-:Y:S01]  /*05a0*/  UMOV UR8, 0x400 ;  /* 0x0000040000087882 */ /* 0x000fe20000000000 */
[----:B------:R-:W-:Y:S01]  /*05b0*/  UMOV UR6, 0x1 ;  /* 0x0000000100067882 */ /* 0x000fe20000000000 */
[----:B------:R-:W-:Y:S02]  /*05c0*/  ULEA UR8, UR37, UR8, 0x18 ;  /* 0x0000000825087291 */ /* 0x000fe4000f8ec0ff */
[----:B------:R-:W-:-:S04]  /*05d0*/  UIADD3 UR12, UPT, UPT, -UR6, 0x100000, URZ ;  /* 0x00100000060c7890 */ /* 0x000fc8000fffe1ff */
[----:B------:R-:W-:Y:S02]  /*05e0*/  USHF.L.U32 UR13, UR12, 0xb, URZ ;  /* 0x0000000b0c0d7899 */ /* 0x000fe400080006ff */
[----:B------:R-:W-:Y:S01]  /*05f0*/  USHF.L.U32 UR12, UR12, 0x1, URZ ;  /* 0x000000010c0c7899 */ /* 0x000fe200080006ff */
[----:B------:R-:W3:Y:S11]  /*0600*/  FENCE.VIEW.ASYNC.S ;  /* 0x00000000000073c6 */ /* 0x000ef60000000000 */
[----:B---3--:R3:W4:Y:S01]  /*0610*/  SYNCS.EXCH.64 URZ, [UR8], UR12 ;  /* 0x0000000c08ff75b2 */ /* 0x0087220008000100 */
[----:B------:R3:W1:Y:S01]  /*0620*/  SYNCS.EXCH.64 URZ, [UR8+0x180], UR12 ;  /* 0x0001800c08ff75b2 */ /* 0x0006620008000100 */
        /* <DEDUP_REMOVED lines=93> */
[----:B------:R3:W1:Y:S02]  /*0c00*/  SYNCS.EXCH.64 URZ, [UR8+0x2f8], UR12 ;  /* 0x0002f80c08ff75b2 */ /* 0x0006640008000100 */
[----:B---34-:R-:W-:Y:S01]  /*0c10*/  NOP ;  /* 0x0000000000007918 */ /* 0x018fe20000000000 */
.L_x_10:
[----:B------:R-:W-:Y:S05]  /*0c20*/  BSYNC.RECONVERGENT B0 ;  /* 0x0000000000007941 */ /* 0x000fea0003800200 */
.L_x_9:
[----:B------:R-:W3:Y:S01]  /*0c30*/  SHFL.IDX PT, R0, R106, RZ, 0x1f ;  /* 0x00001fff6a007589 */ /* 0x000ee200000e0000 */
[----:B------:R-:W-:Y:S01]  /*0c40*/  NOP ;  /* 0x0000000000007918 */ /* 0x000fe20000000000 */
[----:B---3--:R-:W-:-:S13]  /*0c50*/  ISETP.NE.AND P0, PT, R0, 0x1, PT ;  /* 0x000000010000780c */ /* 0x008fda0003f05270 */
[----:B------:R-:W-:Y:S05]  /*0c60*/  @P0 BRA `(.L_x_11) ;  /* 0x00000000003c0947 */ /* 0x000fea0003800000 */
[----:B------:R-:W-:Y:S01]  /*0c70*/  UMOV UR9, 0x400 ;  /* 0x0000040000097882 */ /* 0x000fe20000000000 */
[----:B------:R-:W-:Y:S01]  /*0c80*/  UMOV UR8, 0x20 ;  /* 0x0000002000087882 */ /* 0x000fe20000000000 */
[----:B------:R-:W-:Y:S01]  /*0c90*/  UMOV UR6, 0x80 ;  /* 0x0000008000067882 */ /* 0x000fe20000000000 */
[----:B------:R-:W-:Y:S02]  /*0ca0*/  ULEA UR9, UR37, UR9, 0x18 ;  /* 0x0000000925097291 */ /* 0x000fe4000f8ec0ff */
[----:B------:R-:W-:-:S04]  /*0cb0*/  UIADD3 UR12, UPT, UPT, -UR8, 0x100000, URZ ;  /* 0x00100000080c7890 */ /* 0x000fc8000fffe1ff */
[----:B------:R-:W-:Y:S02]  /*0cc0*/  USHF.L.U32 UR13, UR12, 0xb, URZ ;  /* 0x0000000b0c0d7899 */ /* 0x000fe400080006ff */
[----:B------:R-:W-:Y:S02]  /*0cd0*/  USHF.L.U32 UR12, UR12, 0x1, URZ ;  /* 0x000000010c0c7899 */ /* 0x000fe400080006ff */
[----:B------:R-:W-:-:S04]  /*0ce0*/  UIADD3 UR14, UPT, UPT, -UR6, 0x100000, URZ ;  /* 0x00100000060e7890 */ /* 0x000fc8000fffe1ff */
[----:B------:R-:W-:Y:S02]  /*0cf0*/  USHF.L.U32 UR15, UR14, 0xb, URZ ;  /* 0x0000000b0e0f7899 */ /* 0x000fe400080006ff */
[----:B------:R-:W-:Y:S01]  /*0d00*/  USHF.L.U32 UR14, UR14, 0x1, URZ ;  /* 0x000000010e0e7899 */ /* 0x000fe200080006ff */
[----:B------:R-:W-:Y:S01]  /*0d10*/  ELECT P0, URZ, PT ;  /* 0x0000000000ff782f */ /* 0x000fe20003800000 */
[----:B------:R-:W3:Y:S02]  /*0d20*/  FENCE.VIEW.ASYNC.S ;  /* 0x00000000000073c6 */ /* 0x000ee40000000000 */
[----:B---3--:R3:W4:Y:S08]  /*0d30*/  SYNCS.EXCH.64 URZ, [UR9+0x300], UR12 ;  /* 0x0003000c09ff75b2 */ /* 0x0087300008000100 */
[----:B------:R3:W1:Y:S01]  /*0d40*/  SYNCS.EXCH.64 URZ, [UR9+0x308], UR14 ;  /* 0x0003080e09ff75b2 */ /* 0x0006620008000100 */
[----:B------:R-:W-:Y:S01]  /*0d50*/  NOP ;  /* 0x0000000000007918 */ /* 0x000fe20000000000 */
.L_x_11:
[----:B------:R-:W2:Y:S01]  /*0d60*/  SHFL.IDX PT, R0, R106, RZ, 0x1f ;  /* 0x00001fff6a007589 */ /* 0x000ea200000e0000 */
[----:B------:R-:W-:Y:S01]  /*0d70*/  NOP ;  /* 0x0000000000007918 */ /* 0x000fe20000000000 */
[----:B--2---:R-:W-:-:S13]  /*0d80*/  ISETP.NE.AND P0, PT, R0, 0x3, PT ;  /* 0x000000030000780c */ /* 0x004fda0003f05270 */
[----:B------:R-:W-:Y:S05]  /*0d90*/  @P0 BRA `(.L_x_12) ;  /* 0x00000000002c0947 */ /* 0x000fea0003800000 */
[----:B------:R-:W-:Y:S01]  /*0da0*/  UMOV UR8, 0x400 ;  /* 0x0000040000087882 */ /* 0x000fe20000000000 */
[----:B------:R-:W-:Y:S01]  /*0db0*/  UMOV UR6, 0x20 ;  /* 0x0000002000067882 */ /* 0x000fe20000000000 */
[----:B------:R-:W-:Y:S02]  /*0dc0*/  ULEA UR8, UR37, UR8, 0x18 ;  /* 0x0000000825087291 */ /* 0x000fe4000f8ec0ff */
[----:B---3--:R-:W-:-:S04]  /*0dd0*/  UIADD3 UR12, UPT, UPT, -UR6, 0x100000, URZ ;  /* 0x00100000060c7890 */ /* 0x008fc8000fffe1ff */
[----:B------:R-:W-:Y:S02]  /*0de0*/  USHF.L.U32 UR13, UR12, 0xb, URZ ;  /* 0x0000000b0c0d7899 */ /* 0x000fe400080006ff */
[----:B------:R-:W-:Y:S01]  /*0df0*/  USHF.L.U32 UR12, UR12, 0x1, URZ ;  /* 0x000000010c0c7899 */ /* 0x000fe200080006ff */
[----:B------:R-:W-:Y:S01]  /*0e00*/  ELECT P0, URZ, PT ;  /* 0x0000000000ff782f */ /* 0x000fe20003800000 */
[----:B------:R-:W2:Y:S10]  /*0e10*/  FENCE.VIEW.ASYNC.S ;  /* 0x00000000000073c6 */ /* 0x000eb40000000000 */
[----:B--2---:R2:W3:Y:S01]  /*0e20*/  SYNCS.EXCH.64 URZ, [UR8+0x310], UR12 ;  /* 0x0003100c08ff75b2 */ /* 0x0044e20008000100 */
[----:B------:R2:W1:Y:S01]  /*0e30*/  SYNCS.EXCH.64 URZ, [UR8+0x318], UR12 ;  /* 0x0003180c08ff75b2 */ /* 0x0004620008000100 */
[----:B------:R-:W-:Y:S01]  /*0e40*/  NOP ;  /* 0x0000000000007918 */ /* 0x000fe20000000000 */
.L_x_12:
[----:B------:R-:W4:Y:S01]  /*0e50*/  SHFL.IDX PT, R0, R106, RZ, 0x1f ;  /* 0x00001fff6a007589 */ /* 0x000f2200000e0000 */
[----:B------:R-:W-:Y:S01]  /*0e60*/  NOP ;  /* 0x0000000000007918 */ /* 0x000fe20000000000 */
[----:B----4-:R-:W-:-:S13]  /*0e70*/  ISETP.NE.AND P0, PT, R0, 0x4, PT ;  /* 0x000000040000780c */ /* 0x010fda0003f05270 */
[----:B------:R-:W-:Y:S05]  /*0e80*/  @P0 BRA `(.L_x_13) ;  /* 0x0000000000480947 */ /* 0x000fea0003800000 */
[----:B---3--:R-:W-:Y:S01]  /*0e90*/  UMOV UR9, 0x1e0 ;  /* 0x000001e000097882 */ /* 0x008fe20000000000 */
[----:B--2---:R-:W-:Y:S01]  /*0ea0*/  UMOV UR8, 0x400 ;  /* 0x0000040000087882 */ /* 0x004fe20000000000 */
[----:B------:R-:W-:Y:S01]  /*0eb0*/  USEL UR9, UR9, 0x1a0, UP5 ;  /* 0x000001a009097887 */ /* 0x000fe2000a800000 */
        /* <DEDUP_REMOVED lines=9> */
[----:B------:R-:W2:Y:S02]  /*0f50*/  FENCE.VIEW.ASYNC.S ;  /* 0x00000000000073c6 */ /* 0x000ea40000000000 */
[----:B--2---:R4:W2:Y:S08]  /*0f60*/  SYNCS.EXCH.64 URZ, [UR8+0x320], UR12 ;  /* 0x0003200c08ff75b2 */ /* 0x0048b00008000100 */
[----:B------:R4:W3:Y:S01]  /*0f70*/  SYNCS.EXCH.64 URZ, [UR8+0x330], UR14 ;  /* 0x0003300e08ff75b2 */ /* 0x0008e20008000100 */
[----:B------:R4:W1:Y:S01]  /*0f80*/  SYNCS.EXCH.64 URZ, [UR8+0x328], UR12 ;  /* 0x0003280c08ff75b2 */ /* 0x0008620008000100 */
[----:B------:R4:W1:Y:S02]  /*0f90*/  SYNCS.EXCH.64 URZ, [UR8+0x338], UR14 ;  /* 0x0003380e08ff75b2 */ /* 0x0008640008000100 */
[----:B----4-:R-:W-:Y:S01]  /*0fa0*/  NOP ;  /* 0x0000000000007918 */ /* 0x010fe20000000000 */
.L_x_13:
[----:B------:R-:W4:Y:S01]  /*0fb0*/  SHFL.IDX PT, R0, R106, RZ, 0x1f ;  /* 0x00001fff6a007589 */ /* 0x000f2200000e0000 */
[----:B------:R-:W-:Y:S01]  /*0fc0*/  NOP ;  /* 0x0000000000007918 */ /* 0x000fe20000000000 */
[----:B----4-:R-:W-:-:S13]  /*0fd0*/  ISETP.NE.AND P0, PT, R0, 0x5, PT ;  /* 0x000000050000780c */ /* 0x010fda0003f05270 */
[----:B------:R-:W-:Y:S05]  /*0fe0*/  @P0 BRA `(.L_x_14) ;  /* 0x0000000000540947 */ /* 0x000fea0003800000 */
[----:B---3--:R-:W-:Y:S01]  /*0ff0*/  UMOV UR9, 0x400 ;  /* 0x0000040000097882 */ /* 0x008fe20000000000 */
[----:B--2---:R-:W-:Y:S01]  /*1000*/  UMOV UR8, 0x1 ;  /* 0x0000000100087882 */ /* 0x004fe20000000000 */
        /* <DEDUP_REMOVED lines=13> */
[----:B------:R4:W1:Y:S01]  /*10e0*/  SYNCS.EXCH.64 URZ, [UR9+0x368], UR14 ;  /* 0x0003680e09ff75b2 */ /* 0x0008620008000100 */
[----:B------:R4:W1:Y:S01]  /*10f0*/  SYNCS.EXCH.64 URZ, [UR9+0x350], UR12 ;  /* 0x0003500c09ff75b2 */ /* 0x0008620008000100 */
[----:B------:R4:W1:Y:S01]  /*1100*/  SYNCS.EXCH.64 URZ, [UR9+0x370], UR14 ;  /* 0x0003700e09ff75b2 */ /* 0x0008620008000100 */
[----:B------:R4:W1:Y:S01]  /*1110*/  SYNCS.EXCH.64 URZ, [UR9+0x358], UR12 ;  /* 0x0003580c09ff75b2 */ /* 0x0008620008000100 */
[----:B------:R4:W1:Y:S02]  /*1120*/  SYNCS.EXCH.64 URZ, [UR9+0x378], UR14 ;  /* 0x0003780e09ff75b2 */ /* 0x0008640008000100 */
[----:B----4-:R-:W-:Y:S01]  /*1130*/  NOP ;  /* 0x0000000000007918 */ /* 0x010fe20000000000 */
.L_x_14:
[----:B------:R-:W4:Y:S01]  /*1140*/  SHFL.IDX PT, R0, R106, RZ, 0x1f ;  /* 0x00001fff6a007589 */ /* 0x000f2200000e0000 */
[----:B------:R-:W-:Y:S01]  /*1150*/  ISETP.NE.OR P1, PT, RZ, UR10, !P1 ;  /* 0x0000000aff007c0c */ /* 0x000fe2000cf25670 */
[----:B------:R-:W-:Y:S01]  /*1160*/  NOP ;  /* 0x0000000000007918 */ /* 0x000fe20000000000 */
[----:B----4-:R-:W-:-:S13]  /*1170*/  ISETP.NE.AND P0, PT, R0, 0x3, PT ;  /* 0x000000030000780c */ /* 0x010fda0003f05270 */
[----:B------:R-:W-:Y:S05]  /*1180*/  @P0 BRA `(.L_x_15) ;  /* 0x0000000000340947 */ /* 0x000fea0003800000 */
[----:B--2---:R-:W-:Y:S01]  /*1190*/  UMOV UR8, 0x400 ;  /* 0x0000040000087882 */ /* 0x004fe20000000000 */
[----:B------:R-:W-:Y:S01]  /*11a0*/  UMOV UR6, 0x20 ;  /* 0x0000002000067882 */ /* 0x000fe20000000000 */
[----:B------:R-:W-:Y:S02]  /*11b0*/  ULEA UR8, UR37, UR8, 0x18 ;  /* 0x0000000825087291 */ /* 0x000fe4000f8ec0ff */
[----:B---3--:R-:W-:-:S04]  /*11c0*/  UIADD3 UR12, UPT, UPT, -UR6, 0x100000, URZ ;  /* 0x00100000060c7890 */ /* 0x008fc8000fffe1ff */
[----:B------:R-:W-:Y:S02]  /*11d0*/  USHF.L.U32 UR13, UR12, 0xb, URZ ;  /* 0x0000000b0c0d7899 */ /* 0x000fe400080006ff */
[----:B------:R-:W-:Y:S01]  /*11e0*/  USHF.L.U32 UR12, UR12, 0x1, URZ ;  /* 0x000000010c0c7899 */ /* 0x000fe200080006ff */
[----:B------:R-:W-:Y:S01]  /*11f0*/  ELECT P0, URZ, PT ;  /* 0x0000000000ff782f */ /* 0x000fe20003800000 */
[----:B------:R-:W2:Y:S10]  /*1200*/  FENCE.VIEW.ASYNC.S ;  /* 0x00000000000073c6 */ /* 0x000eb40000000000 */
[----:B--2---:R4:W2:Y:S01]  /*1210*/  SYNCS.EXCH.64 URZ, [UR8+0x380], UR12 ;  /* 0x0003800c08ff75b2 */ /* 0x0048a20008000100 */
[----:B------:R4:W3:Y:S01]  /*1220*/  SYNCS.EXCH.64 URZ, [UR8+0x390], UR12 ;  /* 0x0003900c08ff75b2 */ /* 0x0008e20008000100 */
[----:B------:R4:W1:Y:S01]  /*1230*/  SYNCS.EXCH.64 URZ, [UR8+0x388], UR12 ;  /* 0x0003880c08ff75b2 */ /* 0x0008620008000100 */
[----:B------:R4:W1:Y:S02]  /*1240*/  SYNCS.EXCH.64 URZ, [UR8+0x398], UR12 ;  /* 0x0003980c08ff75b2 */ /* 0x0008640008000100 */
[----:B----4-:R-:W-:Y:S01]  /*1250*/  NOP ;  /* 0x0000000000007918 */ /* 0x010fe20000000000 */
.L_x_15:
[----:B------:R-:W-:Y:S01]  /*1260*/  VOTEU.ALL UP1, P1 ;  /* 0x0000000000ff7886 */ /* 0x000fe20000820000 */
[----:B--2---:R-:W2:Y:S01]  /*1270*/  LDCU UR8, c[0x0][0x36c] ;  /* 0x00006d80ff0877ac */ /* 0x004ea20008000800 */
[----:B------:R-:W-:Y:S01]  /*1280*/  NOP ;  /* 0x0000000000007918 */ /* 0x000fe20000000000 */
[----:B------:R-:W-:Y:S01]  /*1290*/  LOP3.LUT R10, R103, 0x1f, RZ, 0xc0, !PT ;  /* 0x0000001f670a7812 */ /* 0x000fe200078ec0ff */
[----:B---3--:R-:W-:Y:S01]  /*12a0*/  UMOV UR12, 0x20 ;  /* 0x00000020000c7882 */ /* 0x008fe20000000000 */
[----:B------:R-:W-:Y:S01]  /*12b0*/  @!UP1 UMOV UR6, 0x400 ;  /* 0x0000040000069882 */ /* 0x000fe20000000000 */
[----:B------:R-:W-:-:S04]  /*12c0*/  @!UP1 UIADD3 UR12, UPT, UPT, -UR12, 0x100000, URZ ;  /* 0x001000000c0c9890 */ /* 0x000fc8000fffe1ff */
[----:B------:R-:W-:Y:S02]  /*12d0*/  @!UP1 USHF.L.U32 UR13, UR12, 0xb, URZ ;  /* 0x0000000b0c0d9899 */ /* 0x000fe400080006ff */
[----:B------:R-:W-:Y:S02]  /*12e0*/  @!UP1 USHF.L.U32 UR12, UR12, 0x1, URZ ;  /* 0x000000010c0c9899 */ /* 0x000fe400080006ff */
[----:B------:R-:W-:Y:S01]  /*12f0*/  @!UP1 ULEA UR6, UR37, UR6, 0x18 ;  /* 0x0000000625069291 */ /* 0x000fe2000f8ec0ff */
[----:B------:R-:W-:Y:S01]  /*1300*/  VOTEU.ALL UP1, P1 ;  /* 0x0000000000ff7886 */ /* 0x000fe20000820000 */
[----:B------:R-:W-:Y:S01]  /*1310*/  UISETP.NE.AND UP4, UPT, UR10, URZ, UPT ;  /* 0x000000ff0a00728c */ /* 0x000fe2000bf85270 */
[----:B------:R-:W3:Y:S09]  /*1320*/  FENCE.VIEW.ASYNC.S ;  /* 0x00000000000073c6 */ /* 0x000ef20000000000 */
[----:B---3--:R3:W4:Y:S01]  /*1330*/  @!UP1 SYNCS.EXCH.64 URZ, [UR6+0x3a0], UR12 ;  /* 0x0003a00c06ff95b2 */ /* 0x0087220008000100 */
[----:B--2---:R-:W-:-:S09]  /*1340*/  UISETP.EQ.U32.AND UP1, UPT, UR8, 0x1, UPT ;  /* 0x000000010800788c */ /* 0x004fd2000bf22070 */
[----:B------:R-:W-:Y:S05]  /*1350*/  BRA.U !UP1, `(.L_x_16) ;  /* 0x0000000109087547 */ /* 0x000fea000b800000 */
[----:B-1--4-:R-:W-:Y:S01]  /*1360*/  UCGABAR_ARV ;  /* 0x00000000000079c7 */ /* 0x012fe20008000000 */
[----:B------:R-:W-:Y:S05]  /*1370*/  BRA `(.L_x_17) ;  /* 0x0000000000047947 */ /* 0x000fea0003800000 */
.L_x_16:
[----:B-1--4-:R-:W-:Y:S01]  /*1380*/  NOP ;  /* 0x0000000000007918 */ /* 0x012fe20000000000 */
.L_x_17:
[----:B------:R-:W1:Y:S01]  /*1390*/  S2R R98, SR_CTAID.Y ;  /* 0x0000000000627919 */ /* 0x000e620000002600 */
[----:B------:R-:W-:-:S05]  /*13a0*/  CS2R.32 R97, SR_CgaSize ;  /* 0x0000000000617805 */ /* 0x000fca0000008a00 */
[----:B------:R-:W-:-:S05]  /*13b0*/  IMAD R97, R97, -0xa0, RZ ;  /* 0xffffff6061617824 */ /* 0x000fca00078e02ff */
[----:B---3--:R-:W-:-:S14]  /*13c0*/  R2UR UR6, R97 ;  /* 0x00000000610672ca */ /* 0x008fdc00000e0000 */
[----:B------:R-:W2:Y:S01]  /*13d0*/  LDCU UR6, c[0x0][UR6+0x2b4] ;  /* 0x00005680060677ac */ /* 0x000ea20008000800 */
[----:B------:R-:W-:-:S05]  /*13e0*/  CS2R.32 R0, SR_CgaSize ;  /* 0x0000000000007805 */ /* 0x000fca0000008a00 */
[----:B------:R-:W-:-:S06]  /*13f0*/  IMAD R0, R0, -0xa0, RZ ;  /* 0xffffff6000007824 */ /* 0x000fcc00078e02ff */
[----:B------:R-:W3:Y:S01]  /*1400*/  LDC R0, c[0x0][R0+0x2a4] ;  /* 0x0000a90000007b82 */ /* 0x000ee20000000800 */
[----:B------:R-:W-:Y:S01]  /*1410*/  PRMT R8, RZ, 0x7610, R8 ;  /* 0x00007610ff087816 */ /* 0x000fe20000000008 */
[----:B------:R-:W4:Y:S01]  /*1420*/  S2R R11, SR_CTAID.X ;  /* 0x00000000000b7919 */ /* 0x000f220000002500 */
[----:B------:R-:W-:-:S05]  /*1430*/  CS2R.32 R97, SR_CgaSize ;  /* 0x0000000000617805 */ /* 0x000fca0000008a00 */
[----:B------:R-:W-:-:S05]  /*1440*/  IMAD R97, R97, -0xa0, RZ ;  /* 0xffffff6061617824 */ /* 0x000fca00078e02ff */
[----:B------:R-:W-:-:S14]  /*1450*/  R2UR UR8, R97 ;  /* 0x00000000610872ca */ /* 0x000fdc00000e0000 */
[----:B------:R-:W3:Y:S01]  /*1460*/  LDCU UR8, c[0x0][UR8+0x2b0] ;  /* 0x00005600080877ac */ /* 0x000ee20008000800 */
[----:B------:R-:W-:Y:S01]  /*1470*/  UISETP.NE.AND UP2, UPT, UR10, 0x2, UPT ;  /* 0x000000020a00788c */ /* 0x000fe2000bf45270 */
[----:B------:R-:W2:Y:S01]  /*1480*/  LDC R9, c[0x0][0xb24] ;  /* 0x0002c900ff097b82 */ /* 0x000ea20000000800 */
[----:B------:R-:W-:-:S05]  /*1490*/  CS2R.32 R2, SR_CgaSize ;  /* 0x0000000000027805 */ /* 0x000fca0000008a00 */
[----:B------:R-:W-:-:S06]  /*14a0*/  IMAD R2, R2, -0xa0, RZ ;  /* 0xffffff6002027824 */ /* 0x000fcc00078e02ff */
[----:B------:R-:W3:Y:S08]  /*14b0*/  LDC R2, c[0x0][R2+0x2a0] ;  /* 0x0000a80002027b82 */ /* 0x000ef00000000800 */
[----:B------:R-:W3:Y:S01]  /*14c0*/  LDC R40, c[0x0][0xb24] ;  /* 0x0002c900ff287b82 */ /* 0x000ee20000000800 */
[----:B-1----:R-:W-:-:S07]  /*14d0*/  I2FP.F32.U32 R3, R98 ;  /* 0x0000006200037245 */ /* 0x002fce0000201000 */
[----:B------:R-:W1:Y:S01]  /*14e0*/  S2UR UR36, SR_CTAID.Z ;  /* 0x00000000002479c3 */ /* 0x000e620000002700 */
[----:B--2---:R-:W-:Y:S01]  /*14f0*/  ISETP.GE.AND P0, PT, R9, 0x1, PT ;  /* 0x000000010900780c */ /* 0x004fe20003f06270 */
[----:B----4-:R-:W-:Y:S01]  /*1500*/  IMAD.MOV.U32 R97, RZ, RZ, R11 ;  /* 0x000000ffff617224 */ /* 0x010fe200078e000b */
[----:B------:R-:W-:Y:S01]  /*1510*/  I2FP.F32.U32 R4, R11 ;  /* 0x0000000b00047245 */ /* 0x000fe20000201000 */
[----:B------:R-:W-:Y:S01]  /*1520*/  FMUL R3, R3, UR6 ;  /* 0x0000000603037c20 */ /* 0x000fe20008400000 */
[----:B------:R-:W2:Y:S03]  /*1530*/  LDCU UR6, c[0x0][0xb30] ;  /* 0x00016600ff0677ac */ /* 0x000ea60008000800 */
[----:B---3--:R-:W-:Y:S01]  /*1540*/  FMUL R4, R4, UR8 ;  /* 0x0000000804047c20 */ /* 0x008fe20008400000 */
[----:B------:R-:W3:Y:S08]  /*1550*/  F2I.U32.TRUNC.NTZ R81, R3 ;  /* 0x0000000300517305 */ /* 0x000ef0000020f000 */
[----:B------:R-:W4:Y:S01]  /*1560*/  F2I.U32.TRUNC.NTZ R96, R4 ;  /* 0x0000000400607305 */ /* 0x000f22000020f000 */
[----:B--2---:R-:W-:Y:S01]  /*1570*/  UISETP.NE.AND UP3, UPT, UR6, 0x1, UPT ;  /* 0x000000010600788c */ /* 0x004fe2000bf65270 */
[----:B---3--:R-:W-:-:S05]  /*1580*/  IADD3 R81, PT, PT, -R81, RZ, RZ ;  /* 0x000000ff51517210 */ /* 0x008fca0007ffe1ff */
[----:B------:R-:W-:Y:S01]  /*1590*/  IMAD R81, R0, R81, R98 ;  /* 0x0000005100517224 */ /* 0x000fe200078e0262 */
[----:B------:R-:W-:Y:S01]  /*15a0*/  PRMT R0, RZ, 0x7610, R0 ;  /* 0x00007610ff007816 */ /* 0x000fe20000000000 */
[----:B----4-:R-:W-:-:S04]  /*15b0*/  IMAD.MOV R96, RZ, RZ, -R96 ;  /* 0x000000ffff607224 */ /* 0x010fc800078e0a60 */
[----:B------:R-:W-:Y:S01]  /*15c0*/  IMAD R96, R2, R96, R11 ;  /* 0x0000006002607224 */ /* 0x000fe200078e020b */
[----:B-1----:R-:W-:Y:S06]  /*15d0*/  BRA.U UP4, `(.L_x_18) ;  /* 0x0000000104247547 */ /* 0x002fec000b800000 */
[----:B------:R-:W-:Y:S01]  /*15e0*/  ISETP.NE.AND P1, PT, R81, RZ, PT ;  /* 0x000000ff5100720c */ /* 0x000fe20003f25270 */
[----:B------:R-:W-:Y:S01]  /*15f0*/  IMAD.MOV.U32 R0, RZ, RZ, 0x3 ;  /* 0x00000003ff007424 */ /* 0x000fe200078e00ff */
[C---:B------:R-:W-:Y:S02]  /*1600*/  LOP3.LUT R3, R96.reuse, 0xfffffffe, RZ, 0xc0, !PT ;  /* 0xfffffffe60037812 */ /* 0x040fe400078ec0ff */
[----:B------:R-:W-:Y:S02]  /*1610*/  ISETP.LT.U32.OR P1, PT, R96, 0x2, !P1 ;  /* 0x000000026000780c */ /* 0x000fe40004f21470 */
[----:B------:R-:W-:Y:S02]  /*1620*/  SHF.L.U32 R0, R0, R3, RZ ;  /* 0x0000000300007219 */ /* 0x000fe400000006ff */
[----:B------:R-:W-:Y:S02]  /*1630*/  SEL R5, RZ, 0x1, !P1 ;  /* 0x00000001ff057807 */ /* 0x000fe40004800000 */
[----:B------:R-:W-:-:S05]  /*1640*/  SEL R2, RZ, 0x2, !P1 ;  /* 0x00000002ff027807 */ /* 0x000fca0004800000 */
[----:B------:R-:W-:-:S05]  /*1650*/  IMAD.IADD R2, R5, 0x1, R2 ;  /* 0x0000000105027824 */ /* 0x000fca00078e0202 */
[----:B------:R-:W-:Y:S02]  /*1660*/  PRMT R8, R2, 0x7610, R8 ;  /* 0x0000761002087816 */ /* 0x000fe40000000008 */
.L_x_18:
[----:B------:R-:W-:Y:S05]  /*1670*/  @!P0 BRA `(.L_x_19) ;  /* 0x0000000000b88947 */ /* 0x000fea0003800000 */
[----:B------:R-:W1:Y:S01]  /*1680*/  LDC.64 R4, c[0x0][0xb18] ;  /* 0x0002c600ff047b82 */ /* 0x000e620000000a00 */
[----:B------:R-:W-:-:S07]  /*1690*/  ISETP.NE.AND P0, PT, R9, 0x1, PT ;  /* 0x000000010900780c */ /* 0x000fce0003f05270 */
[----:B------:R-:W2:Y:S08]  /*16a0*/  LDC R14, c[0x0][0xb0c] ;  /* 0x0002c300ff0e7b82 */ /* 0x000eb00000000800 */
[----:B------:R-:W3:Y:S08]  /*16b0*/  LDC R13, c[0x0][0x370] ;  /* 0x0000dc00ff0d7b82 */ /* 0x000ef00000000800 */
[----:B------:R-:W4:Y:S01]  /*16c0*/  LDC R16, c[0x0][0x374] ;  /* 0x0000dd00ff107b82 */ /* 0x000f220000000800 */
[----:B-1----:R-:W-:-:S07]  /*16d0*/  ISETP.NE.AND P1, PT, R4, 0x1, PT ;  /* 0x000000010400780c */ /* 0x002fce0003f25270 */
[----:B------:R-:W3:Y:S01]  /*16e0*/  LDC.64 R6, c[0x0][0xb10] ;  /* 0x0002c400ff067b82 */ /* 0x000ee20000000a00 */
[----:B--2---:R-:W-:-:S07]  /*16f0*/  ISETP.NE.AND P2, PT, R14, 0x1, PT ;  /* 0x000000010e00780c */ /* 0x004fce0003f45270 */
[----:B------:R-:W1:Y:S08]  /*1700*/  LDC R12, c[0x0][0xb20] ;  /* 0x0002c800ff0c7b82 */ /* 0x000e700000000800 */
[----:B------:R-:W2:Y:S01]  /*1710*/  LDC.64 R2, c[0x0][0xb28] ;  /* 0x0002ca00ff027b82 */ /* 0x000ea20000000a00 */
[----:B----4-:R-:W-:-:S04]  /*1720*/  IMAD.HI.U32 R15, R16, R5, RZ ;  /* 0x00000005100f7227 */ /* 0x010fc800078e00ff */
[----:B------:R-:W-:-:S04]  /*1730*/  IMAD.HI.U32 R5, R98, R5, RZ ;  /* 0x0000000562057227 */ /* 0x000fc800078e00ff */
[----:B---3--:R-:W-:-:S04]  /*1740*/  IMAD.HI.U32 R18, R13, R6, RZ ;  /* 0x000000060d127227 */ /* 0x008fc800078e00ff */
[C---:B------:R-:W-:Y:S01]  /*1750*/  IMAD.HI.U32 R20, R11.reuse, R6, RZ ;  /* 0x000000060b147227 */ /* 0x040fe200078e00ff */
[-C--:B------:R-:W-:Y:S02]  /*1760*/  @P2 SHF.R.U32.HI R13, RZ, R7.reuse, R18 ;  /* 0x00000007ff0d2219 */ /* 0x080fe40000011612 */
[-C--:B-1----:R-:W-:Y:S02]  /*1770*/  @P1 SHF.R.U32.HI R16, RZ, R12.reuse, R15 ;  /* 0x0000000cff101219 */ /* 0x082fe4000001160f */
[----:B------:R-:W-:Y:S02]  /*1780*/  SHF.R.U32.HI R5, RZ, R12, R5 ;  /* 0x0000000cff057219 */ /* 0x000fe40000011605 */
[----:B------:R-:W-:Y:S02]  /*1790*/  SHF.R.U32.HI R20, RZ, R7, R20 ;  /* 0x00000007ff147219 */ /* 0x000fe40000011614 */
[----:B------:R-:W-:Y:S01]  /*17a0*/  SEL R5, R98, R5, !P1 ;  /* 0x0000000562057207 */ /* 0x000fe20004800000 */
[----:B--2---:R-:W-:Y:S01]  /*17b0*/  IMAD.HI.U32 R18, R16, R2, RZ ;  /* 0x0000000210127227 */ /* 0x004fe200078e00ff */
[----:B------:R-:W-:-:S02]  /*17c0*/  SEL R97, R11, R20, !P2 ;  /* 0x000000140b617207 */ /* 0x000fc40005000000 */
[----:B------:R-:W-:Y:S01]  /*17d0*/  IADD3 R7, PT, PT, -R5, RZ, RZ ;  /* 0x000000ff05077210 */ /* 0x000fe20007ffe1ff */
[----:B------:R-:W-:Y:S01]  /*17e0*/  IMAD.HI.U32 R6, R13, R2, RZ ;  /* 0x000000020d067227 */ /* 0x000fe200078e00ff */
[----:B------:R-:W-:-:S03]  /*17f0*/  @P0 SHF.R.U32.HI R16, RZ, R3, R18 ;  /* 0x00000003ff100219 */ /* 0x000fc60000011612 */
[----:B------:R-:W-:Y:S01]  /*1800*/  IMAD R7, R4, R7, R98 ;  /* 0x0000000704077224 */ /* 0x000fe200078e0262 */
[----:B------:R-:W-:Y:S01]  /*1810*/  @P0 SHF.R.U32.HI R13, RZ, R3, R6 ;  /* 0x00000003ff0d0219 */ /* 0x000fe20000011606 */
[----:B------:R-:W-:-:S04]  /*1820*/  IMAD R16, R16, R9, RZ ;  /* 0x0000000910107224 */ /* 0x000fc800078e02ff */
[----:B------:R-:W-:Y:S01]  /*1830*/  IMAD R6, R13, R9, RZ ;  /* 0x000000090d067224 */ /* 0x000fe200078e02ff */
[----:B------:R-:W-:-:S04]  /*1840*/  ISETP.GE.AND P1, PT, R5, R16, PT ;  /* 0x000000100500720c */ /* 0x000fc80003f26270 */
[----:B------:R-:W-:Y:S01]  /*1850*/  ISETP.GE.OR P1, PT, R97, R6, P1 ;  /* 0x000000066100720c */ /* 0x000fe20000f26670 */
[----:B------:R-:W-:-:S05]  /*1860*/  IMAD.HI.U32 R6, R5, R2, RZ ;  /* 0x0000000205067227 */ /* 0x000fca00078e00ff */
[----:B------:R-:W-:-:S04]  /*1870*/  SHF.R.U32.HI R6, RZ, R3, R6 ;  /* 0x00000003ff067219 */ /* 0x000fc80000011606 */
[----:B------:R-:W-:-:S03]  /*1880*/  SEL R6, R5, R6, !P0 ;  /* 0x0000000605067207 */ /* 0x000fc60004000000 */
[----:B------:R-:W-:Y:S01]  /*1890*/  @!P1 IMAD.HI.U32 R12, R97, R2, RZ ;  /* 0x00000002610c9227 */ /* 0x000fe200078e00ff */
[----:B------:R-:W-:-:S04]  /*18a0*/  IADD3 R2, PT, PT, -R6, RZ, RZ ;  /* 0x000000ff06027210 */ /* 0x000fc80007ffe1ff */
[----:B------:R-:W-:Y:S01]  /*18b0*/  @!P1 SHF.R.U32.HI R12, RZ, R3, R12 ;  /* 0x00000003ff0c9219 */ /* 0x000fe2000001160c */
[----:B------:R-:W-:-:S03]  /*18c0*/  IMAD R2, R9, R2, R5 ;  /* 0x0000000209027224 */ /* 0x000fc600078e0205 */
[----:B------:R-:W-:-:S05]  /*18d0*/  @!P1 SEL R3, R97, R12, !P0 ;  /* 0x0000000c61039207 */ /* 0x000fca0004000000 */
[--C-:B------:R-:W-:Y:S02]  /*18e0*/  @!P1 IMAD.IADD R6, R6, 0x1, -R3.reuse ;  /* 0x0000000106069824 */ /* 0x100fe400078e0a03 */
[----:B------:R-:W-:Y:S01]  /*18f0*/  @!P1 IMAD R3, R2, R13, R3 ;  /* 0x0000000d02039224 */ /* 0x000fe200078e0203 */
[----:B------:R-:W-:Y:S01]  /*1900*/  IADD3 R2, PT, PT, -R97, RZ, RZ ;  /* 0x000000ff61027210 */ /* 0x000fe20007ffe1ff */
[----:B------:R-:W-:Y:S02]  /*1910*/  @!P1 IMAD R5, R6, R9, R97 ;  /* 0x0000000906059224 */ /* 0x000fe400078e0261 */
[----:B------:R-:W-:Y:S02]  /*1920*/  @!P1 IMAD.MOV.U32 R97, RZ, RZ, R3 ;  /* 0x000000ffff619224 */ /* 0x000fe400078e0003 */
[----:B------:R-:W-:Y:S02]  /*1930*/  IMAD R2, R14, R2, R11 ;  /* 0x000000020e027224 */ /* 0x000fe400078e020b */
[----:B------:R-:W-:-:S02]  /*1940*/  IMAD R98, R5, R4, R7 ;  /* 0x0000000405627224 */ /* 0x000fc400078e0207 */
[----:B------:R-:W-:Y:S02]  /*1950*/  IMAD R97, R97, R14, R2 ;  /* 0x0000000e61617224 */ /* 0x000fe400078e0202 */
.L_x_19:
[----:B------:R-:W-:Y:S05]  /*1960*/  BRA.U UP3, `(.L_x_20) ;  /* 0x0000000103407547 */ /* 0x000fea000b800000 */
[----:B------:R-:W1:Y:S08]  /*1970*/  LDC.64 R4, c[0x0][0xb10] ;  /* 0x0002c400ff047b82 */ /* 0x000e700000000a00 */
[----:B------:R-:W2:Y:S08]  /*1980*/  LDC.64 R2, c[0x0][0xb18] ;  /* 0x0002c600ff027b82 */ /* 0x000eb00000000a00 */
[----:B------:R-:W3:Y:S08]  /*1990*/  LDC R6, c[0x0][0xb20] ;  /* 0x0002c800ff067b82 */ /* 0x000ef00000000800 */
[----:B------:R-:W4:Y:S01]  /*19a0*/  LDC R12, c[0x0][0xb0c] ;  /* 0x0002c300ff0c7b82 */ /* 0x000f220000000800 */
[----:B-1----:R-:W-:-:S05]  /*19b0*/  IMAD.HI.U32 R4, R97, R4, RZ ;  /* 0x0000000461047227 */ /* 0x002fca00078e00ff */
[----:B------:R-:W-:Y:S01]  /*19c0*/  SHF.R.U32.HI R4, RZ, R5, R4 ;  /* 0x00000005ff047219 */ /* 0x000fe20000011604 */
[----:B--2---:R-:W-:Y:S01]  /*19d0*/  IMAD.HI.U32 R3, R98, R3, RZ ;  /* 0x0000000362037227 */ /* 0x004fe200078e00ff */
[----:B------:R-:W-:-:S04]  /*19e0*/  ISETP.NE.AND P0, PT, R2, 0x1, PT ;  /* 0x000000010200780c */ /* 0x000fc80003f05270 */
[----:B---3--:R-:W-:-:S04]  /*19f0*/  SHF.R.U32.HI R3, RZ, R6, R3 ;  /* 0x00000006ff037219 */ /* 0x008fc80000011603 */
[----:B------:R-:W-:Y:S02]  /*1a00*/  SEL R3, R98, R3, !P0 ;  /* 0x0000000362037207 */ /* 0x000fe40004000000 */
[----:B----4-:R-:W-:-:S04]  /*1a10*/  ISETP.NE.AND P1, PT, R12, 0x1, PT ;  /* 0x000000010c00780c */ /* 0x010fc80003f25270 */
[----:B------:R-:W-:-:S05]  /*1a20*/  SEL R6, R97, R4, !P1 ;  /* 0x0000000461067207 */ /* 0x000fca0004800000 */
[----:B------:R-:W-:Y:S02]  /*1a30*/  IMAD.IADD R4, R3, 0x1, -R6 ;  /* 0x0000000103047824 */ /* 0x000fe400078e0a06 */
[----:B------:R-:W-:Y:S02]  /*1a40*/  IMAD.IADD R3, R6, 0x1, -R3 ;  /* 0x0000000106037824 */ /* 0x000fe400078e0a03 */
[----:B------:R-:W-:Y:S02]  /*1a50*/  IMAD R97, R4, R12, R97 ;  /* 0x0000000c04617224 */ /* 0x000fe400078e0261 */
[----:B------:R-:W-:Y:S02]  /*1a60*/  IMAD R98, R3, R2, R98 ;  /* 0x0000000203627224 */ /* 0x000fe400078e0262 */
.L_x_20:
[----:B------:R-:W-:Y:S05]  /*1a70*/  BRA.U !UP1, `(.L_x_21) ;  /* 0x00000001090c7547 */ /* 0x000fea000b800000 */
[----:B------:R-:W-:Y:S01]  /*1a80*/  UCGABAR_WAIT ;  /* 0x0000000000007dc7 */ /* 0x000fe20008000000 */
[----:B------:R-:W-:Y:S01]  /*1a90*/  CCTL.IVALL ;  /* 0x00000000ff00798f */ /* 0x000fe20002000000 */
[----:B------:R-:W-:Y:S05]  /*1aa0*/  BRA `(.L_x_22) ;  /* 0x0000000000047947 */ /* 0x000fea0003800000 */
.L_x_21:
[----:B------:R-:W-:Y:S06]  /*1ab0*/  BAR.SYNC.DEFER_BLOCKING 0x0 ;  /* 0x0000000000007b1d */ /* 0x000fec0000010000 */
.L_x_22:
[----:B------:R-:W-:Y:S05]  /*1ac0*/  BRA.U UP2, `(.L_x_23) ;  /* 0x0000002902e47547 */ /* 0x000fea000b800000 */
[----:B------:R-:W1:Y:S01]  /*1ad0*/  LDCU UR15, c[0x0][0x38c] ;  /* 0x00007180ff0f77ac */ /* 0x000e620008000800 */
[----:B------:R-:W2:Y:S01]  /*1ae0*/  LDC R9, c[0x0][0x370] ;  /* 0x0000dc00ff097b82 */ /* 0x000ea20000000800 */
[C---:B------:R-:W-:Y:S01]  /*1af0*/  IMAD.SHL.U32 R17, R11.reuse, 0x10, RZ ;  /* 0x000000100b117824 */ /* 0x040fe200078e00ff */
[----:B------:R-:W-:Y:S01]  /*1b00*/  PLOP3.LUT P1, PT, PT, PT, UP5, 0x80, 0x8 ;  /* 0x000000000008781c */ /* 0x000fe20003f2f058 */
[----:B------:R-:W-:Y:S01]  /*1b10*/  UISETP.NE.AND UP1, UPT, UR10, URZ, UPT ;  /* 0x000000ff0a00728c */ /* 0x000fe2000bf25270 */
[----:B------:R-:W-:Y:S01]  /*1b20*/  ISETP.NE.AND P4, PT, R10, RZ, P5 ;  /* 0x000000ff0a00720c */ /* 0x000fe20002f85270 */
[----:B------:R-:W-:Y:S01]  /*1b30*/  IMAD.SHL.U32 R16, R11, 0x80, RZ ;  /* 0x000000800b107824 */ /* 0x000fe200078e00ff */
[----:B------:R-:W-:Y:S01]  /*1b40*/  PLOP3.LUT P1, PT, P1, PT, PT, 0x8, 0x80 ;  /* 0x000000000080781c */ /* 0x000fe20000f2e170 */
[----:B------:R-:W-:Y:S01]  /*1b50*/  IMAD.MOV.U32 R15, RZ, RZ, 0x1 ;  /* 0x00000001ff0f7424 */ /* 0x000fe200078e00ff */
[----:B------:R-:W3:Y:S01]  /*1b60*/  LDC R0, c[0x0][0x374] ;  /* 0x0000dd00ff007b82 */ /* 0x000ee20000000800 */
[----:B------:R-:W-:Y:S01]  /*1b70*/  IMAD.MOV.U32 R14, RZ, RZ, RZ ;  /* 0x000000ffff0e7224 */ /* 0x000fe200078e00ff */
[----:B------:R-:W-:Y:S01]  /*1b80*/  CS2R R12, SRZ ;  /* 0x00000000000c7805 */ /* 0x000fe2000001ff00 */
[----:B------:R-:W-:Y:S01]  /*1b90*/  IMAD.MOV.U32 R10, RZ, RZ, 0x1 ;  /* 0x00000001ff0a7424 */ /* 0x000fe200078e00ff */
[----:B------:R-:W-:Y:S01]  /*1ba0*/  LOP3.LUT R17, R17, 0x10, RZ, 0xc0, !PT ;  /* 0x0000001011117812 */ /* 0x000fe200078ec0ff */
[----:B------:R-:W4:Y:S01]  /*1bb0*/  LDCU.64 UR24, c[0x0][0x348] ;  /* 0x00006900ff1877ac */ /* 0x000f220008000a00 */
[----:B-1----:R-:W-:-:S02]  /*1bc0*/  UIADD3 UR4, UPT, UPT, UR15, 0x1f, URZ ;  /* 0x0000001f0f047890 */ /* 0x002fc4000fffe0ff */
[----:B------:R-:W-:Y:S02]  /*1bd0*/  USEL UR7, UR7, 0x2, UP1 ;  /* 0x0000000207077887 */ /* 0x000fe40008800000 */
[----:B------:R-:W-:Y:S01]  /*1be0*/  USHF.R.S32.HI UR22, URZ, 0x1f, UR4 ;  /* 0x0000001fff167899 */ /* 0x000fe20008011404 */
[----:B------:R-:W-:-:S03]  /*1bf0*/  UMOV UR13, URZ ;  /* 0x000000ff000d7c82 */ /* 0x000fc60008000000 */
[----:B------:R-:W-:Y:S02]  /*1c00*/  ULEA.HI UR22, UR22, UR4, URZ, 0x5 ;  /* 0x0000000416167291 */ /* 0x000fe4000f8f28ff */
[----:B------:R-:W-:Y:S02]  /*1c10*/  UIADD3 UR4, UPT, UPT, UR15, -0x1, URZ ;  /* 0xffffffff0f047890 */ /* 0x000fe4000fffe0ff */
[----:B------:R-:W-:Y:S02]  /*1c20*/  USHF.R.S32.HI UR22, URZ, 0x5, UR22 ;  /* 0x00000005ff167899 */ /* 0x000fe40008011416 */
[----:B------:R-:W-:Y:S02]  /*1c30*/  UISETP.GE.U32.AND UP2, UPT, UR4, -0x3f, UPT ;  /* 0xffffffc10400788c */ /* 0x000fe4000bf46070 */
[----:B------:R-:W-:Y:S02]  /*1c40*/  UISETP.LT.U32.AND UP0, UPT, UR22, 0x30, UPT ;  /* 0x000000301600788c */ /* 0x000fe4000bf01070 */
[----:B------:R-:W-:-:S02]  /*1c50*/  UIADD3 UR15, UPT, UPT, UR15, 0x3e, URZ ;  /* 0x0000003e0f0f7890 */ /* 0x000fc4000fffe0ff */
[----:B------:R-:W-:-:S04]  /*1c60*/  USEL UR21, UR22, 0x30, UP0 ;  /* 0x0000003016157887 */ /* 0x000fc80008000000 */
[----:B------:R-:W-:Y:S02]  /*1c70*/  UIADD3 UR6, UPT, UPT, UR21, -0x1, URZ ;  /* 0xffffffff15067890 */ /* 0x000fe4000fffe0ff */
[----:B------:R-:W-:Y:S02]  /*1c80*/  @UP2 UIADD3 UR6, UPT, UPT, UR21, URZ, URZ ;  /* 0x000000ff15062290 */ /* 0x000fe4000fffe0ff */
[----:B------:R-:W-:Y:S02]  /*1c90*/  UIADD3 UR14, UPT, UPT, UR22, -UR21, URZ ;  /* 0x80000015160e7290 */ /* 0x000fe4000fffe0ff */
[----:B------:R-:W-:Y:S02]  /*1ca0*/  UIADD3 UR5, UPT, UPT, UR6, 0x1, URZ ;  /* 0x0000000106057890 */ /* 0x000fe4000fffe0ff */
[----:B--2-4-:R-:W-:-:S12]  /*1cb0*/  UIADD3 UR6, UPT, UPT, -UR6, URZ, URZ ;  /* 0x000000ff06067290 */ /* 0x014fd8000fffe1ff */
.L_x_43:
[----:B------:R-:W-:Y:S01]  /*1cc0*/  UISETP.NE.AND UP0, UPT, UR37, URZ, UPT ;  /* 0x000000ff2500728c */ /* 0x000fe2000bf05270 */
[----:B------:R-:W1:Y:S08]  /*1cd0*/  S2UR UR37, SR_CgaCtaId ;  /* 0x00000000002579c3 */ /* 0x000e700000008800 */
[----:B------:R-:W-:Y:S05]  /*1ce0*/  BRA.U UP0, `(.L_x_24) ;  /* 0x0000000100347547 */ /* 0x000fea000b800000 */
[----:B------:R-:W2:Y:S01]  /*1cf0*/  S2R R2, SR_CgaCtaId ;  /* 0x0000000000027919 */ /* 0x000ea20000008800 */
[----:B------:R-:W-:-:S04]  /*1d00*/  MOV R3, 0x400 ;  /* 0x0000040000037802 */ /* 0x000fc80000000f00 */
[----:B--2---:R-:W-:Y:S02]  /*1d10*/  LEA R3, R2, R3, 0x18 ;  /* 0x0000000302037211 */ /* 0x004fe400078ec0ff */
[----:B------:R-:W-:-:S03]  /*1d20*/  SHF.L.U32 R2, R10, 0x1f, RZ ;  /* 0x0000001f0a027819 */ /* 0x000fc600000006ff */
[----:B------:R-:W-:-:S04]  /*1d30*/  IMAD R3, R12, 0x8, R3 ;  /* 0x000000080c037824 */ /* 0x000fc800078e0203 */
[----:B------:R-:W2:Y:S02]  /*1d40*/  SYNCS.PHASECHK.TRANS64.TRYWAIT P0, [R3+URZ+0x390], R2 ;  /* 0x00039002030075a7 */ /* 0x000ea400080011ff */
[----:B--2---:R-:W-:Y:S05]  /*1d50*/  @!P0 BRA `(.L_x_25) ;  /* 0x00000068000c8947 */ /* 0x004fea0003800000 */
.L_x_158:
[----:B------:R-:W-:Y:S01]  /*1d60*/  VIADD R12, R12, 0x1 ;  /* 0x000000010c0c7836 */ /* 0x000fe20000000000 */
[----:B------:R2:W-:Y:S04]  /*1d70*/  SYNCS.ARRIVE.TRANS64.A1T0 RZ, [R3+URZ+0x380], RZ ;  /* 0x000380ff03ff79a7 */ /* 0x0005e800081000ff */
[----:B------:R-:W-:-:S04]  /*1d80*/  ISETP.NE.AND P0, PT, R12, 0x2, PT ;  /* 0x000000020c00780c */ /* 0x000fc80003f05270 */
[----:B------:R-:W-:Y:S02]  /*1d90*/  SEL R12, R12, RZ, P0 ;  /* 0x000000ff0c0c7207 */ /* 0x000fe40000000000 */
[----:B--2---:R-:W-:-:S04]  /*1da0*/  SEL R3, RZ, 0x1, P0 ;  /* 0x00000001ff037807 */ /* 0x004fc80000000000 */
[----:B------:R-:W-:-:S07]  /*1db0*/  LOP3.LUT R10, R10, R3, RZ, 0x3c, !PT ;  /* 0x000000030a0a7212 */ /* 0x000fce00078e3cff */
.L_x_24:
[----:B------:R-:W-:Y:S01]  /*1dc0*/  UMOV UR4, 0x400 ;  /* 0x0000040000047882 */ /* 0x000fe20000000000 */
[----:B------:R-:W-:Y:S01]  /*1dd0*/  LEA.HI R3, R97, R97, RZ, 0x1 ;  /* 0x0000006161037211 */ /* 0x000fe200078f08ff */
[----:B-1----:R-:W-:Y:S01]  /*1de0*/  ULEA UR4, UR37, UR4, 0x18 ;  /* 0x0000000425047291 */ /* 0x002fe2000f8ec0ff */
[----:B------:R-:W-:Y:S01]  /*1df0*/  SHF.L.U32 R2, R15, 0x1f, RZ ;  /* 0x0000001f0f027819 */ /* 0x000fe200000006ff */
[----:B------:R-:W-:Y:S01]  /*1e00*/  UISETP.GE.U32.AND UP0, UPT, UR15, 0x3f, UPT ;  /* 0x0000003f0f00788c */ /* 0x000fe2000bf06070 */
[----:B------:R-:W-:Y:S01]  /*1e10*/  R2UR UR35, R16 ;  /* 0x00000000102372ca */ /* 0x000fe200000e0000 */
[----:B------:R-:W-:Y:S01]  /*1e20*/  ULEA UR8, UR13, UR4, 0x3 ;  /* 0x000000040d087291 */ /* 0x000fe2000f8e18ff */
[----:B------:R-:W-:Y:S01]  /*1e30*/  IMAD.SHL.U32 R3, R3, 0x80, RZ ;  /* 0x0000008003037824 */ /* 0x000fe200078e00ff */
[----:B------:R-:W-:Y:S01]  /*1e40*/  R2UR UR11, R17 ;  /* 0x00000000110b72ca */ /* 0x000fe200000e0000 */
[----:B------:R-:W-:-:S03]  /*1e50*/  UMOV UR23, URZ ;  /* 0x000000ff00177c82 */ /* 0x000fc60008000000 */
[----:B------:R-:W-:-:S03]  /*1e60*/  LOP3.LUT R3, R3, 0xffffff00, RZ, 0xc0, !PT ;  /* 0xffffff0003037812 */ /* 0x000fc600078ec0ff */
[----:B------:R1:W2:Y:S01]  /*1e70*/  SYNCS.PHASECHK.TRANS64.TRYWAIT P0, [UR8+0x180], R2 ;  /* 0x00018002ff0075a7 */ /* 0x0002a20008001108 */
[----:B------:R-:W-:Y:S02]  /*1e80*/  R2UR UR9, R3 ;  /* 0x00000000030972ca */ /* 0x000fe400000e0000 */
[----:B------:R-:W-:-:S11]  /*1e90*/  R2UR UR8, R98 ;  /* 0x00000000620872ca */ /* 0x000fd600000e0000 */
[----:B------:R-:W-:Y:S02]  /*1ea0*/  ULOP3.LUT UR35, UR9, 0x80, UR35, 0xf8, !UPT ;  /* 0x0000008009237892 */ /* 0x000fe4000f8ef823 */
[----:B------:R-:W-:Y:S01]  /*1eb0*/  ULEA UR11, UR8, UR11, 0x5 ;  /* 0x0000000b080b7291 */ /* 0x000fe2000f8e28ff */
[----:B------:R-:W-:Y:S11]  /*1ec0*/  BRA.U !UP0, `(.L_x_26) ;  /* 0x0000000108c07547 */ /* 0x000ff6000b800000 */
[----:B------:R-:W-:Y:S01]  /*1ed0*/  UMOV UR16, UR6 ;  /* 0x0000000600107c82 */ /* 0x000fe20008000000 */
[----:B------:R-:W-:Y:S01]  /*1ee0*/  UMOV UR17, UR13 ;  /* 0x0000000d00117c82 */ /* 0x000fe20008000000 */
[----:B------:R-:W-:-:S05]  /*1ef0*/  UMOV UR34, URZ ;  /* 0x000000ff00227c82 */ /* 0x000fca0008000000 */
.L_x_32:
[----:B------:R-:W-:Y:S01]  /*1f00*/  ULEA UR33, UR17, UR4, 0x3 ;  /* 0x0000000411217291 */ /* 0x000fe2000f8e18ff */
[----:B------:R-:W-:Y:S01]  /*1f10*/  @P5 MOV R3, 0x2400 ;  /* 0x0000240000035802 */ /* 0x000fe20000000f00 */
[----:B-12-4-:R-:W-:Y:S10]  /*1f20*/  @P0 BRA `(.L_x_27) ;  /* 0x00000000000c0947 */ /* 0x016ff40003800000 */
[----:B------:R-:W-:-:S04]  /*1f30*/  SHF.L.U32 R5, R15, 0x1f, RZ ;  /* 0x0000001f0f057819 */ /* 0x000fc800000006ff */
[----:B------:R-:W2:Y:S02]  /*1f40*/  SYNCS.PHASECHK.TRANS64.TRYWAIT P0, [UR33+0x180], R5 ;  /* 0x00018005ff0075a7 */ /* 0x000ea40008001121 */
[----:B--2---:R-:W-:Y:S05]  /*1f50*/  @!P0 BRA `(.L_x_28) ;  /* 0x0000006400a08947 */ /* 0x004fea0003800000 */
.L_x_27:
[----:B------:R2:W-:Y:S01]  /*1f60*/  @P5 SYNCS.ARRIVE.TRANS64 RZ, [UR33], R3 ;  /* 0x00000003ffff59a7 */ /* 0x0005e20008000021 */
[----:B------:R-:W-:Y:S02]  /*1f70*/  ULOP3.LUT UR8, UR7, 0x2, URZ, 0xfc, !UPT ;  /* 0x0000000207087892 */ /* 0x000fe4000f8efcff */
[----:B------:R-:W-:Y:S02]  /*1f80*/  UIADD3 UR16, UPT, UPT, UR16, 0x1, URZ ;  /* 0x0000000110107890 */ /* 0x000fe4000fffe0ff */
[----:B------:R-:W-:Y:S02]  /*1f90*/  UISETP.NE.AND UP0, UPT, UR8, 0x2, UPT ;  /* 0x000000020800788c */ /* 0x000fe4000bf05270 */
[----:B------:R-:W-:-:S07]  /*1fa0*/  UISETP.NE.AND UP2, UPT, UR16, 0x1, UPT ;  /* 0x000000011000788c */ /* 0x000fce000bf45270 */
[----:B------:R-:W-:Y:S05]  /*1fb0*/  BRA.U UP0, `(.L_x_29) ;  /* 0x0000000100047547 */ /* 0x000fea000b800000 */
[----:B------:R-:W-:Y:S05]  /*1fc0*/  BPT.TRAP 0x1 ;  /* 0x000000040000795c */ /* 0x000fea0000300000 */
.L_x_29:
[----:B------:R-:W-:Y:S04]  /*1fd0*/  BSSY.RECONVERGENT B0, `(.L_x_30) ;  /* 0x0000003000007945 */ /* 0x000fe80003800200 */
[----:B------:R-:W-:Y:S05]  /*1fe0*/  @!P4 BRA `(.L_x_31) ;  /* 0x000000000004c947 */ /* 0x000fea0003800000 */
[----:B------:R-:W-:Y:S05]  /*1ff0*/  BPT.TRAP 0x1 ;  /* 0x000000040000795c */ /* 0x000fea0000300000 */
.L_x_31:
[----:B------:R-:W-:Y:S05]  /*2000*/  BSYNC.RECONVERGENT B0 ;  /* 0x0000000000007941 */ /* 0x000fea0003800200 */
.L_x_30:
[----:B------:R-:W-:Y:S02]  /*2010*/  UIADD3 UR13, UPT, UPT, UR17, 0x1, URZ ;  /* 0x00000001110d7890 */ /* 0x000fe4000fffe0ff */
[----:B------:R-:W-:Y:S02]  /*2020*/  ULEA UR32, UR17, UR4, 0xc ;  /* 0x0000000411207291 */ /* 0x000fe4000f8e60ff */
[----:B------:R-:W-:Y:S02]  /*2030*/  UISETP.NE.AND UP0, UPT, UR13, 0x30, UPT ;  /* 0x000000300d00788c */ /* 0x000fe4000bf05270 */
[----:B------:R-:W-:Y:S02]  /*2040*/  UIADD3 UR28, UP1, UPT, UR24, 0x80, URZ ;  /* 0x00000080181c7890 */ /* 0x000fe4000ff3e0ff */
[----:B------:R-:W-:Y:S02]  /*2050*/  USEL UR9, URZ, 0x1, UP0 ;  /* 0x00000001ff097887 */ /* 0x000fe40008000000 */
[----:B------:R-:W-:-:S02]  /*2060*/  USEL UR13, UR13, URZ, UP0 ;  /* 0x000000ff0d0d7287 */ /* 0x000fc40008000000 */
[----:B------:R-:W-:Y:S02]  /*2070*/  UIADD3 UR26, UP0, UPT, UR24, 0x180, URZ ;  /* 0x00000180181a7890 */ /* 0x000fe4000ff1e0ff */
[----:B------:R-:W-:Y:S01]  /*2080*/  ULEA UR8, UR13, UR4, 0x3 ;  /* 0x000000040d087291 */ /* 0x000fe2000f8e18ff */
[----:B------:R-:W-:Y:S01]  /*2090*/  LOP3.LUT R15, R15, UR9, RZ, 0x3c, !PT ;  /* 0x000000090f0f7c12 */ /* 0x000fe2000f8e3cff */
[----:B------:R-:W-:Y:S02]  /*20a0*/  ULOP3.LUT UR33, UR33, 0xfefffff8, URZ, 0xc0, !UPT ;  /* 0xfefffff821217892 */ /* 0x000fe4000f8ec0ff */
[----:B------:R-:W-:Y:S01]  /*20b0*/  UIADD3.X UR29, UPT, UPT, URZ, UR25, URZ, UP1, !UPT ;  /* 0x00000019ff1d7290 */ /* 0x000fe20008ffe4ff */
[----:B-1----:R-:W-:Y:S01]  /*20c0*/  SHF.L.U32 R2, R15, 0x1f, RZ ;  /* 0x0000001f0f027819 */ /* 0x002fe200000006ff */
[----:B------:R-:W-:Y:S02]  /*20d0*/  UIADD3 UR32, UPT, UPT, UR32, 0x2500, URZ ;  /* 0x0000250020207890 */ /* 0x000fe4000fffe0ff */
[----:B------:R-:W-:Y:S01]  /*20e0*/  UIADD3.X UR27, UPT, UPT, URZ, UR25, URZ, UP0, !UPT ;  /* 0x00000019ff1b7290 */ /* 0x000fe200087fe4ff */
[----:B------:R4:W1:Y:S01]  /*20f0*/  SYNCS.PHASECHK.TRANS64.TRYWAIT P0, [UR8+0x180], R2 ;  /* 0x00018002ff0075a7 */ /* 0x0008620008001108 */
[----:B------:R-:W-:Y:S01]  /*2100*/  ULEA UR8, UR17, UR4, 0x9 ;  /* 0x0000000411087291 */ /* 0x000fe2000f8e48ff */
[----:B------:R-:W-:Y:S01]  /*2110*/  UMOV UR18, 0x0 ;  /* 0x0000000000127882 */ /* 0x000fe20000000000 */
[----:B------:R-:W-:-:S02]  /*2120*/  UMOV UR19, 0x10000000 ;  /* 0x1000000000137882 */ /* 0x000fc40000000000 */
[----:B------:R-:W-:Y:S01]  /*2130*/  UIADD3 UR8, UPT, UPT, UR8, 0x32500, URZ ;  /* 0x0003250008087890 */ /* 0x000fe2000fffe0ff */
[----:B------:R2:W-:Y:S01]  /*2140*/  UTMALDG.3D.2CTA [UR32], [UR28], desc[UR18] ;  /* 0x000012201c0075b4 */ /* 0x0005e20008211000 */
[----:B------:R-:W-:Y:S01]  /*2150*/  UMOV UR10, UR34 ;  /* 0x00000022000a7c82 */ /* 0x000fe20008000000 */
[----:B------:R-:W-:Y:S01]  /*2160*/  UMOV UR12, UR36 ;  /* 0x00000024000c7c82 */ /* 0x000fe20008000000 */
[----:B------:R-:W-:Y:S01]  /*2170*/  UMOV UR9, UR33 ;  /* 0x0000002100097c82 */ /* 0x000fe20008000000 */
[----:B------:R-:W-:Y:S01]  /*2180*/  UMOV UR23, UR5 ;  /* 0x0000000500177c82 */ /* 0x000fe20008000000 */
[----:B------:R-:W-:-:S03]  /*2190*/  UMOV UR17, UR13 ;  /* 0x0000000d00117c82 */ /* 0x000fc60008000000 */
[----:B------:R4:W-:Y:S01]  /*21a0*/  UTMALDG.3D.2CTA [UR8], [UR26], desc[UR18] ;  /* 0x000012081a0075b4 */ /* 0x0009e20008211000 */
[----:B--2---:R-:W-:Y:S01]  /*21b0*/  UIADD3 UR34, UPT, UPT, UR34, 0x20, URZ ;  /* 0x0000002022227890 */ /* 0x004fe2000fffe0ff */
[----:B------:R-:W-:Y:S11]  /*21c0*/  BRA.U UP2, `(.L_x_32) ;  /* 0xfffffffd024c7547 */ /* 0x000ff6000b83ffff */
.L_x_26:
[----:B----4-:R-:W-:Y:S01]  /*21d0*/  ULEA UR8, UR13, UR4, 0x3 ;  /* 0x000000040d087291 */ /* 0x010fe2000f8e18ff */
[----:B-1----:R-:W-:Y:S01]  /*21e0*/  SHF.L.U32 R2, R15, 0x1f, RZ ;  /* 0x0000001f0f027819 */ /* 0x002fe200000006ff */
[----:B------:R-:W-:Y:S01]  /*21f0*/  @!P1 SYNCS.ARRIVE.TRANS64.A1T0 RZ, [UR4+0x318], RZ ;  /* 0x000318ffffff99a7 */ /* 0x000fe20008100004 */
[----:B------:R-:W-:-:S06]  /*2200*/  UISETP.GT.AND UP0, UPT, UR22, UR21, UPT ;  /* 0x000000151600728c */ /* 0x000fcc000bf04270 */
[----:B--2---:R1:W2:Y:S03]  /*2210*/  SYNCS.PHASECHK.TRANS64.TRYWAIT P0, [UR8+0x180], R2 ;  /* 0x00018002ff0075a7 */ /* 0x0042a60008001108 */
[----:B------:R-:W-:Y:S05]  /*2220*/  BRA.U !UP0, `(.L_x_33) ;  /* 0x0000000108c07547 */ /* 0x000fea000b800000 */
[----:B------:R-:W-:Y:S01]  /*2230*/  UIADD3 UR26, UPT, UPT, UR14, UR23, URZ ;  /* 0x000000170e1a7290 */ /* 0x000fe2000fffe0ff */
[----:B------:R-:W-:-:S11]  /*2240*/  UMOV UR27, UR13 ;  /* 0x0000000d001b7c82 */ /* 0x000fd60008000000 */
.L_x_39:
[----:B------:R-:W-:Y:S01]  /*2250*/  ULEA UR17, UR27, UR4, 0x3 ;  /* 0x000000041b117291 */ /* 0x000fe2000f8e18ff */
[----:B--2---:R-:W-:Y:S01]  /*2260*/  @P5 MOV R3, 0x2400 ;  /* 0x0000240000035802 */ /* 0x004fe20000000f00 */
[----:B-12---:R-:W-:Y:S10]  /*2270*/  @P0 BRA `(.L_x_34) ;  /* 0x00000000000c0947 */ /* 0x006ff40003800000 */
[----:B------:R-:W-:-:S04]  /*2280*/  SHF.L.U32 R5, R15, 0x1f, RZ ;  /* 0x0000001f0f057819 */ /* 0x000fc800000006ff */
[----:B------:R-:W2:Y:S02]  /*2290*/  SYNCS.PHASECHK.TRANS64.TRYWAIT P0, [UR17+0x180], R5 ;  /* 0x00018005ff0075a7 */ /* 0x000ea40008001111 */
[----:B--2---:R-:W-:Y:S05]  /*22a0*/  @!P0 BRA `(.L_x_35) ;  /* 0x0000006000e48947 */ /* 0x004fea0003800000 */
.L_x_34:
[----:B------:R2:W-:Y:S01]  /*22b0*/  @P5 SYNCS.ARRIVE.TRANS64 RZ, [UR17], R3 ;  /* 0x00000003ffff59a7 */ /* 0x0005e20008000011 */
[----:B------:R-:W-:-:S04]  /*22c0*/  ULOP3.LUT UR8, UR7, 0x2, URZ, 0xfc, !UPT ;  /* 0x0000000207087892 */ /* 0x000fc8000f8efcff */
[----:B------:R-:W-:-:S09]  /*22d0*/  UISETP.NE.AND UP0, UPT, UR8, 0x2, UPT ;  /* 0x000000020800788c */ /* 0x000fd2000bf05270 */
[----:B------:R-:W-:Y:S05]  /*22e0*/  BRA.U UP0, `(.L_x_36) ;  /* 0x0000000100047547 */ /* 0x000fea000b800000 */
[----:B------:R-:W-:Y:S05]  /*22f0*/  BPT.TRAP 0x1 ;  /* 0x000000040000795c */ /* 0x000fea0000300000 */
.L_x_36:
[----:B------:R-:W-:Y:S04]  /*2300*/  BSSY.RECONVERGENT B0, `(.L_x_37) ;  /* 0x0000003000007945 */ /* 0x000fe80003800200 */
[----:B------:R-:W-:Y:S05]  /*2310*/  @!P4 BRA `(.L_x_38) ;  /* 0x000000000004c947 */ /* 0x000fea0003800000 */
[----:B------:R-:W-:Y:S05]  /*2320*/  BPT.TRAP 0x1 ;  /* 0x000000040000795c */ /* 0x000fea0000300000 */
.L_x_38:
[----:B------:R-:W-:Y:S05]  /*2330*/  BSYNC.RECONVERGENT B0 ;  /* 0x0000000000007941 */ /* 0x000fea0003800200 */
.L_x_37:
        /* <DEDUP_REMOVED lines=9> */
[----:B------:R-:W-:Y:S02]  /*23d0*/  USHF.L.U32 UR18, UR23, 0x5, URZ ;  /* 0x0000000517127899 */ /* 0x000fe400080006ff */
[----:B------:R-:W-:Y:S01]  /*23e0*/  ULOP3.LUT UR17, UR17, 0xfefffff8, URZ, 0xc0, !UPT ;  /* 0xfefffff811117892 */ /* 0x000fe2000f8ec0ff */
[----:B-1----:R-:W-:Y:S01]  /*23f0*/  SHF.L.U32 R2, R15, 0x1f, RZ ;  /* 0x0000001f0f027819 */ /* 0x002fe200000006ff */
[----:B------:R-:W-:Y:S02]  /*2400*/  UIADD3 UR16, UPT, UPT, UR16, 0x2500, URZ ;  /* 0x0000250010107890 */ /* 0x000fe4000fffe0ff */
[----:B------:R-:W-:Y:S01]  /*2410*/  UIADD3.X UR33, UPT, UPT, URZ, UR25, URZ, UP1, !UPT ;  /* 0x00000019ff217290 */ /* 0x000fe20008ffe4ff */
[----:B------:R4:W1:Y:S01]  /*2420*/  SYNCS.PHASECHK.TRANS64.TRYWAIT P0, [UR8+0x180], R2 ;  /* 0x00018002ff0075a7 */ /* 0x0008620008001108 */
[----:B------:R-:W-:-:S02]  /*2430*/  ULEA UR8, UR27, UR4, 0x9 ;  /* 0x000000041b087291 */ /* 0x000fc4000f8e48ff */
[----:B------:R-:W-:Y:S02]  /*2440*/  UIADD3.X UR31, UPT, UPT, URZ, UR25, URZ, UP0, !UPT ;  /* 0x00000019ff1f7290 */ /* 0x000fe400087fe4ff */
[----:B------:R-:W-:Y:S01]  /*2450*/  UIADD3 UR8, UPT, UPT, UR8, 0x32500, URZ ;  /* 0x0003250008087890 */ /* 0x000fe2000fffe0ff */
[----:B------:R-:W-:Y:S01]  /*2460*/  UMOV UR28, 0x0 ;  /* 0x00000000001c7882 */ /* 0x000fe20000000000 */
[----:B------:R-:W-:Y:S01]  /*2470*/  UMOV UR29, 0x10000000 ;  /* 0x10000000001d7882 */ /* 0x000fe20000000000 */
[----:B------:R-:W-:Y:S01]  /*2480*/  UMOV UR19, UR35 ;  /* 0x0000002300137c82 */ /* 0x000fe20008000000 */
[----:B------:R-:W-:Y:S01]  /*2490*/  UMOV UR20, UR36 ;  /* 0x0000002400147c82 */ /* 0x000fe20008000000 */
[----:B------:R-:W-:Y:S01]  /*24a0*/  UMOV UR12, UR36 ;  /* 0x00000024000c7c82 */ /* 0x000fe20008000000 */
[----:B------:R-:W-:Y:S01]  /*24b0*/  UMOV UR9, UR17 ;  /* 0x0000001100097c82 */ /* 0x000fe20008000000 */
[----:B------:R-:W-:Y:S01]  /*24c0*/  UMOV UR10, UR18 ;  /* 0x00000012000a7c82 */ /* 0x000fe20008000000 */
[----:B------:R4:W-:Y:S01]  /*24d0*/  UTMALDG.3D.2CTA [UR16], [UR32], desc[UR28] ;  /* 0x00001c10200075b4 */ /* 0x0009e20008211000 */
[----:B------:R-:W-:Y:S01]  /*24e0*/  UIADD3 UR23, UPT, UPT, UR23, 0x1, URZ ;  /* 0x0000000117177890 */ /* 0x000fe2000fffe0ff */
[----:B------:R-:W-:-:S03]  /*24f0*/  UMOV UR27, UR13 ;  /* 0x0000000d001b7c82 */ /* 0x000fc60008000000 */
[----:B------:R-:W-:Y:S01]  /*2500*/  UISETP.NE.AND UP0, UPT, UR23, UR26, UPT ;  /* 0x0000001a1700728c */ /* 0x000fe2000bf05270 */
[----:B------:R4:W-:Y:S08]  /*2510*/  UTMALDG.3D.2CTA [UR8], [UR30], desc[UR28] ;  /* 0x00001c081e0075b4 */ /* 0x0009f00008211000 */
[----:B----4-:R-:W-:Y:S05]  /*2520*/  BRA.U UP0, `(.L_x_39) ;  /* 0xfffffffd00487547 */ /* 0x010fea000b83ffff */
.L_x_33:
[C---:B-1----:R-:W-:Y:S01]  /*2530*/  LEA R2, R14.reuse, UR4, 0x3 ;  /* 0x000000040e027c11 */ /* 0x042fe2000f8e18ff */
[----:B------:R-:W-:Y:S01]  /*2540*/  NOP ;  /* 0x0000000000007918 */ /* 0x000fe20000000000 */
[----:B--2---:R-:W-:Y:S02]  /*2550*/  SHF.L.U32 R3, R13, 0x1f, RZ ;  /* 0x0000001f0d037819 */ /* 0x004fe400000006ff */
[----:B------:R-:W-:Y:S02]  /*2560*/  LEA R4, R14, UR4, 0x4 ;  /* 0x000000040e047c11 */ /* 0x000fe4000f8e20ff */
[----:B------:R-:W1:Y:S02]  /*2570*/  SYNCS.PHASECHK.TRANS64.TRYWAIT P0, [R2+URZ+0x320], R3 ;  /* 0x00032003020075a7 */ /* 0x000e6400080011ff */
[----:B-1----:R-:W-:Y:S05]  /*2580*/  @!P0 BRA `(.L_x_40) ;  /* 0x0000006000448947 */ /* 0x002fea0003800000 */
.L_x_161:
[----:B------:R-:W2:Y:S01]  /*2590*/  LDS.128 R4, [R4+0x3b0] ;  /* 0x0003b00004047984 */ /* 0x000ea20000000c00 */
[----:B------:R-:W-:Y:S01]  /*25a0*/  ISETP.GE.AND P0, PT, R40, 0x1, PT ;  /* 0x000000012800780c */ /* 0x000fe20003f06270 */
[----:B-1----:R-:W-:Y:S01]  /*25b0*/  VIADD R2, R2, 0x330 ;  /* 0x0000033002027836 */ /* 0x002fe20000000000 */
[----:B------:R-:W-:Y:S01]  /*25c0*/  @!PT LDS RZ, [RZ] ;  /* 0x00000000fffff984 */ /* 0x000fe20000000800 */
[----:B------:R-:W-:Y:S01]  /*25d0*/  @!PT LDS RZ, [RZ] ;  /* 0x00000000fffff984 */ /* 0x000fe20000000800 */
[----:B------:R-:W-:Y:S01]  /*25e0*/  @!PT LDS RZ, [RZ] ;  /* 0x00000000fffff984 */ /* 0x000fe20000000800 */
[----:B------:R-:W-:Y:S01]  /*25f0*/  @!PT LDS RZ, [RZ] ;  /* 0x00000000fffff984 */ /* 0x000fe20000000800 */
[----:B------:R1:W-:Y:S06]  /*2600*/  MEMBAR.ALL.CTA ;  /* 0x0000000000007992 */ /* 0x0003ec0000008000 */
[----:B-1----:R-:W1:Y:S01]  /*2610*/  FENCE.VIEW.ASYNC.S ;  /* 0x00000000000073c6 */ /* 0x002e620000000000 */
[----:B------:R-:W-:-:S04]  /*2620*/  PRMT R2, RZ, 0x654, R2 ;  /* 0x00000654ff027816 */ /* 0x000fc80000000002 */
[----:B-1----:R1:W-:Y:S01]  /*2630*/  SYNCS.ARRIVE.TRANS64.RED.A1T0 RZ, [R2+URZ], RZ ;  /* 0x000000ff02ff79a7 */ /* 0x0023e200081004ff */
[----:B--2---:R-:W-:-:S13]  /*2640*/  LOP3.LUT P2, RZ, R6, 0x1, RZ, 0xc0, !PT ;  /* 0x0000000106ff7812 */ /* 0x004fda000784c0ff */
[----:B------:R-:W-:Y:S01]  /*2650*/  @P2 SHF.R.U32.HI R3, RZ, 0x10, R5 ;  /* 0x00000010ff032819 */ /* 0x000fe20000011605 */
[----:B------:R-:W-:Y:S01]  /*2660*/  VOTEU.ANY UP0, P2 ;  /* 0x0000000000ff7886 */ /* 0x000fe20001000100 */
[----:B------:R-:W-:Y:S02]  /*2670*/  @P2 MOV R11, R4 ;  /* 0x00000004000b2202 */ /* 0x000fe40000000f00 */
[----:B------:R-:W-:Y:S02]  /*2680*/  @P2 R2UR.BROADCAST UR8, R3 ;  /* 0x00000000030822ca */ /* 0x000fe400008e0000 */
[----:B------:R-:W-:-:S11]  /*2690*/  @P2 LOP3.LUT R8, R5, 0xffff, RZ, 0xc0, !PT ;  /* 0x0000ffff05082812 */ /* 0x000fd600078ec0ff */
[----:B------:R-:W-:Y:S01]  /*26a0*/  @UP0 UMOV UR36, UR8 ;  /* 0x0000000800240c82 */ /* 0x000fe20008000000 */
[----:B-1----:R-:W-:Y:S05]  /*26b0*/  @!P0 BRA `(.L_x_41) ;  /* 0x0000000000b88947 */ /* 0x002fea0003800000 */
[----:B------:R-:W3:Y:S01]  /*26c0*/  LDC.64 R4, c[0x0][0xb18] ;  /* 0x0002c600ff047b82 */ /* 0x000ee20000000a00 */
[----:B------:R-:W-:-:S07]  /*26d0*/  ISETP.NE.AND P3, PT, R40, 0x1, PT ;  /* 0x000000012800780c */ /* 0x000fce0003f65270 */
[----:B------:R-:W1:Y:S08]  /*26e0*/  LDC.64 R6, c[0x0][0xb10] ;  /* 0x0002c400ff067b82 */ /* 0x000e700000000a00 */
[----:B------:R-:W2:Y:S08]  /*26f0*/  LDC R18, c[0x0][0xb20] ;  /* 0x0002c800ff127b82 */ /* 0x000eb00000000800 */
[----:B------:R-:W4:Y:S01]  /*2700*/  LDC R20, c[0x0][0xb0c] ;  /* 0x0002c300ff147b82 */ /* 0x000f220000000800 */
[----:B---3--:R-:W-:Y:S01]  /*2710*/  IMAD.HI.U32 R19, R0, R5, RZ ;  /* 0x0000000500137227 */ /* 0x008fe200078e00ff */
[----:B------:R-:W-:-:S03]  /*2720*/  ISETP.NE.AND P0, PT, R4, 0x1, PT ;  /* 0x000000010400780c */ /* 0x000fc60003f05270 */
[----:B------:R-:W-:-:S03]  /*2730*/  IMAD.HI.U32 R5, R8, R5, RZ ;  /* 0x0000000508057227 */ /* 0x000fc600078e00ff */
[----:B------:R-:W3:Y:S01]  /*2740*/  LDC.64 R2, c[0x0][0xb28] ;  /* 0x0002ca00ff027b82 */ /* 0x000ee20000000a00 */
[----:B-1----:R-:W-:-:S04]  /*2750*/  IMAD.HI.U32 R22, R9, R6, RZ ;  /* 0x0000000609167227 */ /* 0x002fc800078e00ff */
[----:B------:R-:W-:Y:S01]  /*2760*/  IMAD.HI.U32 R24, R11, R6, RZ ;  /* 0x000000060b187227 */ /* 0x000fe200078e00ff */
[----:B------:R-:W-:Y:S02]  /*2770*/  SHF.R.U32.HI R22, RZ, R7, R22 ;  /* 0x00000007ff167219 */ /* 0x000fe40000011616 */
[-C--:B--2---:R-:W-:Y:S02]  /*2780*/  SHF.R.U32.HI R19, RZ, R18.reuse, R19 ;  /* 0x00000012ff137219 */ /* 0x084fe40000011613 */
[----:B------:R-:W-:Y:S02]  /*2790*/  SHF.R.U32.HI R5, RZ, R18, R5 ;  /* 0x00000012ff057219 */ /* 0x000fe40000011605 */
[----:B------:R-:W-:Y:S02]  /*27a0*/  SEL R19, R0, R19, !P0 ;  /* 0x0000001300137207 */ /* 0x000fe40004000000 */
[----:B------:R-:W-:Y:S02]  /*27b0*/  SHF.R.U32.HI R24, RZ, R7, R24 ;  /* 0x00000007ff187219 */ /* 0x000fe40000011618 */
[----:B----4-:R-:W-:-:S02]  /*27c0*/  ISETP.NE.AND P1, PT, R20, 0x1, PT ;  /* 0x000000011400780c */ /* 0x010fc40003f25270 */
[----:B------:R-:W-:Y:S02]  /*27d0*/  SEL R5, R8, R5, !P0 ;  /* 0x0000000508057207 */ /* 0x000fe40004000000 */
[----:B------:R-:W-:Y:S02]  /*27e0*/  SEL R21, R9, R22, !P1 ;  /* 0x0000001609157207 */ /* 0x000fe40004800000 */
[----:B------:R-:W-:Y:S01]  /*27f0*/  SEL R7, R11, R24, !P1 ;  /* 0x000000180b077207 */ /* 0x000fe20004800000 */
[----:B---3--:R-:W-:-:S04]  /*2800*/  IMAD.HI.U32 R22, R19, R2, RZ ;  /* 0x0000000213167227 */ /* 0x008fc800078e00ff */
[----:B------:R-:W-:Y:S01]  /*2810*/  IMAD.HI.U32 R6, R21, R2, RZ ;  /* 0x0000000215067227 */ /* 0x000fe200078e00ff */
[----:B------:R-:W-:-:S04]  /*2820*/  @P3 SHF.R.U32.HI R19, RZ, R3, R22 ;  /* 0x00000003ff133219 */ /* 0x000fc80000011616 */
[----:B------:R-:W-:Y:S01]  /*2830*/  @P3 SHF.R.U32.HI R21, RZ, R3, R6 ;  /* 0x00000003ff153219 */ /* 0x000fe20000011606 */
[----:B------:R-:W-:-:S04]  /*2840*/  IMAD R19, R40, R19, RZ ;  /* 0x0000001328137224 */ /* 0x000fc800078e02ff */
[----:B------:R-:W-:Y:S01]  /*2850*/  IMAD R6, R40, R21, RZ ;  /* 0x0000001528067224 */ /* 0x000fe200078e02ff */
[C---:B------:R-:W-:Y:S02]  /*2860*/  ISETP.GE.AND P0, PT, R5.reuse, R19, PT ;  /* 0x000000130500720c */ /* 0x040fe40003f06270 */
[----:B------:R-:W-:Y:S02]  /*2870*/  IADD3 R19, PT, PT, -R5, RZ, RZ ;  /* 0x000000ff05137210 */ /* 0x000fe40007ffe1ff */
[----:B------:R-:W-:Y:S01]  /*2880*/  ISETP.GE.OR P0, PT, R7, R6, P0 ;  /* 0x000000060700720c */ /* 0x000fe20000706670 */
[----:B------:R-:W-:-:S04]  /*2890*/  IMAD.HI.U32 R6, R5, R2, RZ ;  /* 0x0000000205067227 */ /* 0x000fc800078e00ff */
[----:B------:R-:W-:Y:S01]  /*28a0*/  IMAD R8, R4, R19, R8 ;  /* 0x0000001304087224 */ /* 0x000fe200078e0208 */
[----:B------:R-:W-:-:S04]  /*28b0*/  SHF.R.U32.HI R6, RZ, R3, R6 ;  /* 0x00000003ff067219 */ /* 0x000fc80000011606 */
[----:B------:R-:W-:-:S03]  /*28c0*/  SEL R6, R5, R6, !P3 ;  /* 0x0000000605067207 */ /* 0x000fc60005800000 */
[----:B------:R-:W-:-:S04]  /*28d0*/  @!P0 IMAD.HI.U32 R18, R7, R2, RZ ;  /* 0x0000000207128227 */ /* 0x000fc800078e00ff */
[----:B------:R-:W-:Y:S01]  /*28e0*/  IMAD.MOV R2, RZ, RZ, -R6 ;  /* 0x000000ffff027224 */ /* 0x000fe200078e0a06 */
[----:B------:R-:W-:-:S03]  /*28f0*/  @!P0 SHF.R.U32.HI R18, RZ, R3, R18 ;  /* 0x00000003ff128219 */ /* 0x000fc60000011612 */
[----:B------:R-:W-:Y:S01]  /*2900*/  IMAD R2, R40, R2, R5 ;  /* 0x0000000228027224 */ /* 0x000fe200078e0205 */
        /* <DEDUP_REMOVED lines=9> */
.L_x_41:
[----:B------:R-:W1:Y:S02]  /*29a0*/  LDCU UR8, c[0x0][0xb30] ;  /* 0x00016600ff0877ac */ /* 0x000e640008000800 */
[----:B-1----:R-:W-:-:S09]  /*29b0*/  UISETP.NE.AND UP0, UPT, UR8, 0x1, UPT ;  /* 0x000000010800788c */ /* 0x002fd2000bf05270 */
[----:B------:R-:W-:Y:S05]  /*29c0*/  BRA.U UP0, `(.L_x_42) ;  /* 0x0000000100407547 */ /* 0x000fea000b800000 */
[----:B------:R-:W1:Y:S08]  /*29d0*/  LDC.64 R4, c[0x0][0xb10] ;  /* 0x0002c400ff047b82 */ /* 0x000e700000000a00 */
[----:B------:R-:W2:Y:S08]  /*29e0*/  LDC.64 R2, c[0x0][0xb18] ;  /* 0x0002c600ff027b82 */ /* 0x000eb00000000a00 */
[----:B------:R-:W4:Y:S08]  /*29f0*/  LDC R6, c[0x0][0xb20] ;  /* 0x0002c800ff067b82 */ /* 0x000f300000000800 */
[----:B------:R-:W3:Y:S01]  /*2a00*/  LDC R18, c[0x0][0xb0c] ;  /* 0x0002c300ff127b82 */ /* 0x000ee20000000800 */
[----:B-1----:R-:W-:-:S05]  /*2a10*/  IMAD.HI.U32 R4, R11, R4, RZ ;  /* 0x000000040b047227 */ /* 0x002fca00078e00ff */
[----:B------:R-:W-:Y:S01]  /*2a20*/  SHF.R.U32.HI R4, RZ, R5, R4 ;  /* 0x00000005ff047219 */ /* 0x000fe20000011604 */
[----:B--2---:R-:W-:Y:S01]  /*2a30*/  IMAD.HI.U32 R3, R8, R3, RZ ;  /* 0x0000000308037227 */ /* 0x004fe200078e00ff */
[----:B------:R-:W-:-:S04]  /*2a40*/  ISETP.NE.AND P0, PT, R2, 0x1, PT ;  /* 0x000000010200780c */ /* 0x000fc80003f05270 */
[----:B----4-:R-:W-:-:S04]  /*2a50*/  SHF.R.U32.HI R3, RZ, R6, R3 ;  /* 0x00000006ff037219 */ /* 0x010fc80000011603 */
[----:B------:R-:W-:Y:S02]  /*2a60*/  SEL R3, R8, R3, !P0 ;  /* 0x0000000308037207 */ /* 0x000fe40004000000 */
[----:B---3--:R-:W-:-:S04]  /*2a70*/  ISETP.NE.AND P1, PT, R18, 0x1, PT ;  /* 0x000000011200780c */ /* 0x008fc80003f25270 */
[----:B------:R-:W-:-:S05]  /*2a80*/  SEL R4, R11, R4, !P1 ;  /* 0x000000040b047207 */ /* 0x000fca0004800000 */
[----:B------:R-:W-:Y:S02]  /*2a90*/  IMAD.IADD R5, R3, 0x1, -R4 ;  /* 0x0000000103057824 */ /* 0x000fe400078e0a04 */
[----:B------:R-:W-:Y:S02]  /*2aa0*/  IMAD.IADD R3, R4, 0x1, -R3 ;  /* 0x0000000104037824 */ /* 0x000fe400078e0a03 */
[----:B------:R-:W-:Y:S02]  /*2ab0*/  IMAD R11, R5, R18, R11 ;  /* 0x00000012050b7224 */ /* 0x000fe400078e020b */
[----:B------:R-:W-:-:S07]  /*2ac0*/  IMAD R8, R3, R2, R8 ;  /* 0x0000000203087224 */ /* 0x000fce00078e0208 */
.L_x_42:
[----:B------:R-:W-:Y:S01]  /*2ad0*/  VIADD R14, R14, 0x1 ;  /* 0x000000010e0e7836 */ /* 0x000fe20000000000 */
[----:B------:R-:W-:Y:S01]  /*2ae0*/  PLOP3.LUT P1, PT, PT, PT, PT, 0x80, 0x8 ;  /* 0x000000000008781c */ /* 0x000fe20003f2f070 */
[----:B------:R-:W-:Y:S02]  /*2af0*/  IMAD.IADD R97, R11, 0x1, R96 ;  /* 0x000000010b617824 */ /* 0x000fe400078e0260 */
[----:B------:R-:W-:Y:S01]  /*2b00*/  IMAD.IADD R98, R8, 0x1, R81 ;  /* 0x0000000108627824 */ /* 0x000fe200078e0251 */
[----:B------:R-:W-:-:S04]  /*2b10*/  ISETP.NE.AND P0, PT, R14, 0x2, PT ;  /* 0x000000020e00780c */ /* 0x000fc80003f05270 */
[----:B------:R-:W-:Y:S02]  /*2b20*/  SEL R2, RZ, 0x1, P0 ;  /* 0x00000001ff027807 */ /* 0x000fe40000000000 */
[----:B------:R-:W-:Y:S02]  /*2b30*/  SEL R14, R14, RZ, P0 ;  /* 0x000000ff0e0e7207 */ /* 0x000fe40000000000 */
[----:B------:R-:W-:Y:S01]  /*2b40*/  LOP3.LUT R13, R13, R2, RZ, 0x3c, !PT ;  /* 0x000000020d0d7212 */ /* 0x000fe200078e3cff */
[----:B------:R-:W-:Y:S06]  /*2b50*/  @P2 BRA `(.L_x_43) ;  /* 0xfffffff000582947 */ /* 0x000fec000383ffff */
[----:B------:R-:W-:Y:S01]  /*2b60*/  UIADD3 UR4, UPT, UPT, UR4, 0x180, URZ ;  /* 0x0000018004047890 */ /* 0x000fe2000fffe0ff */
[----:B------:R-:W-:-:S03]  /*2b70*/  SHF.L.U32 R3, R15, 0x1f, RZ ;  /* 0x0000001f0f037819 */ /* 0x000fc600000006ff */
[----:B------:R-:W-:-:S09]  /*2b80*/  ULEA UR5, UR13, UR4, 0x3 ;  /* 0x000000040d057291 */ /* 0x000fd2000f8e18ff */
[----:B------:R-:W1:Y:S02]  /*2b90*/  SYNCS.PHASECHK.TRANS64.TRYWAIT P0, [UR5], R3 ;  /* 0x00000003ff0075a7 */ /* 0x000e640008001105 */
[----:B-1----:R-:W-:Y:S05]  /*2ba0*/  @!P0 BRA `(.L_x_44) ;  /* 0x0000005800d08947 */ /* 0x002fea0003800000 */
.L_x_163:
[----:B------:R-:W-:-:S04]  /*2bb0*/  UIADD3 UR6, UPT, UPT, UR13, 0x1, URZ ;  /* 0x000000010d067890 */ /* 0x000fc8000fffe0ff */
[----:B------:R-:W-:-:S04]  /*2bc0*/  UISETP.NE.AND UP0, UPT, UR6, 0x30, UPT ;  /* 0x000000300600788c */ /* 0x000fc8000bf05270 */
[----:B------:R-:W-:Y:S02]  /*2bd0*/  USEL UR7, URZ, 0x1, UP0 ;  /* 0x00000001ff077887 */ /* 0x000fe40008000000 */
[----:B------:R-:W-:-:S04]  /*2be0*/  USEL UR6, UR6, URZ, UP0 ;  /* 0x000000ff06067287 */ /* 0x000fc80008000000 */
[----:B------:R-:W-:Y:S01]  /*2bf0*/  ULEA UR5, UR6, UR4, 0x3 ;  /* 0x0000000406057291 */ /* 0x000fe2000f8e18ff */
[----:B------:R-:W-:-:S04]  /*2c00*/  LOP3.LUT R2, R15, UR7, RZ, 0x3c, !PT ;  /* 0x000000070f027c12 */ /* 0x000fc8000f8e3cff */
[----:B-1----:R-:W-:-:S04]  /*2c10*/  SHF.L.U32 R3, R2, 0x1f, RZ ;  /* 0x0000001f02037819 */ /* 0x002fc800000006ff */
[----:B------:R-:W1:Y:S02]  /*2c20*/  SYNCS.PHASECHK.TRANS64.TRYWAIT P0, [UR5], R3 ;  /* 0x00000003ff0075a7 */ /* 0x000e640008001105 */
[----:B-1----:R-:W-:Y:S05]  /*2c30*/  @!P0 BRA `(.L_x_45) ;  /* 0x0000005800c48947 */ /* 0x002fea0003800000 */
.L_x_165:
        /* <DEDUP_REMOVED lines=9> */
.L_x_167:
        /* <DEDUP_REMOVED lines=9> */
.L_x_169:
        /* <DEDUP_REMOVED lines=9> */
.L_x_171:
        /* <DEDUP_REMOVED lines=9> */
.L_x_173:
        /* <DEDUP_REMOVED lines=9> */
.L_x_175:
        /* <DEDUP_REMOVED lines=9> */
.L_x_177:
        /* <DEDUP_REMOVED lines=9> */
.L_x_179:
        /* <DEDUP_REMOVED lines=9> */
.L_x_181:
        /* <DEDUP_REMOVED lines=9> */
.L_x_183:
        /* <DEDUP_REMOVED lines=9> */
.L_x_185:
        /* <DEDUP_REMOVED lines=9> */
.L_x_187:
        /* <DEDUP_REMOVED lines=9> */
.L_x_189:
        /* <DEDUP_REMOVED lines=9> */
.L_x_191:
        /* <DEDUP_REMOVED lines=9> */
.L_x_193:
        /* <DEDUP_REMOVED lines=9> */
.L_x_195:
        /* <DEDUP_REMOVED lines=9> */
.L_x_197:
        /* <DEDUP_REMOVED lines=9> */
.L_x_199:
        /* <DEDUP_REMOVED lines=9> */
.L_x_201:
        /* <DEDUP_REMOVED lines=9> */
.L_x_203:
        /* <DEDUP_REMOVED lines=9> */
.L_x_205:
        /* <DEDUP_REMOVED lines=9> */
.L_x_207:
        /* <DEDUP_REMOVED lines=9> */
.L_x_209:
        /* <DEDUP_REMOVED lines=9> */
.L_x_211:
        /* <DEDUP_REMOVED lines=9> */
.L_x_213:
        /* <DEDUP_REMOVED lines=9> */
.L_x_215:
        /* <DEDUP_REMOVED lines=9> */
.L_x_217:
        /* <DEDUP_REMOVED lines=9> */
.L_x_219:
        /* <DEDUP_REMOVED lines=9> */
.L_x_221:
        /* <DEDUP_REMOVED lines=9> */
.L_x_223:
        /* <DEDUP_REMOVED lines=9> */
.L_x_225:
        /* <DEDUP_REMOVED lines=9> */
.L_x_227:
        /* <DEDUP_REMOVED lines=9> */
.L_x_229:
        /* <DEDUP_REMOVED lines=9> */
.L_x_231:
        /* <DEDUP_REMOVED lines=9> */
.L_x_233:
        /* <DEDUP_REMOVED lines=9> */
.L_x_235:
        /* <DEDUP_REMOVED lines=9> */
.L_x_237:
        /* <DEDUP_REMOVED lines=9> */
.L_x_239:
        /* <DEDUP_REMOVED lines=9> */
.L_x_241:
        /* <DEDUP_REMOVED lines=9> */
.L_x_243:
        /* <DEDUP_REMOVED lines=9> */
.L_x_245:
        /* <DEDUP_REMOVED lines=9> */
.L_x_247:
        /* <DEDUP_REMOVED lines=9> */
.L_x_249:
        /* <DEDUP_REMOVED lines=9> */
.L_x_251:
        /* <DEDUP_REMOVED lines=9> */
.L_x_253:
        /* <DEDUP_REMOVED lines=9> */
.L_x_255:
[----:B------:R-:W-:-:S04]  /*4590*/  UIADD3 UR6, UPT, UPT, UR6, 0x1, URZ ;  /* 0x0000000106067890 */ /* 0x000fc8000fffe0ff */
[----:B------:R-:W-:-:S04]  /*45a0*/  UISETP.NE.AND UP0, UPT, UR6, 0x30, UPT ;  /* 0x000000300600788c */ /* 0x000fc8000bf05270 */
[----:B------:R-:W-:Y:S02]  /*45b0*/  USEL UR5, URZ, 0x1, UP0 ;  /* 0x00000001ff057887 */ /* 0x000fe40008000000 */
[----:B------:R-:W-:-:S04]  /*45c0*/  USEL UR6, UR6, URZ, UP0 ;  /* 0x000000ff06067287 */ /* 0x000fc80008000000 */
[----:B------:R-:W-:Y:S01]  /*45d0*/  ULEA UR6, UR6, UR4, 0x3 ;  /* 0x0000000406067291 */ /* 0x000fe2000f8e18ff */
[----:B-1----:R-:W-:-:S04]  /*45e0*/  LOP3.LUT R3, R2, UR5, RZ, 0x3c, !PT ;  /* 0x0000000502037c12 */ /* 0x002fc8000f8e3cff */
[----:B------:R-:W-:Y:S01]  /*45f0*/  SHF.L.U32 R3, R3, 0x1f, RZ ;  /* 0x0000001f03037819 */ /* 0x000fe200000006ff */
[----:B---3--:R-:W-:-:S07]  /*4600*/  IMAD.U32 R0, RZ, RZ, UR6 ;  /* 0x00000006ff007e24 */ /* 0x008fce000f8e00ff */
.L_x_91:
[----:B-1----:R1:W2:Y:S02]  /*4610*/  SYNCS.PHASECHK.TRANS64.TRYWAIT P0, [R0+URZ], R3 ;  /* 0x00000003000075a7 */ /* 0x0022a400080011ff */
[----:B--2---:R-:W-:Y:S05]  /*4620*/  @!P0 NANOSLEEP.SYNCS 0x989680 ;  /* 0x009896800000895d */ /* 0x004fea0003900000 */
[----:B------:R-:W2:Y:S02]  /*4630*/  @!P0 SYNCS.PHASECHK.TRANS64 P0, [R0+URZ], R3 ;  /* 0x00000003000085a7 */ /* 0x000ea400080010ff */
[----:B--2---:R-:W-:Y:S05]  /*4640*/  @P0 EXIT ;  /* 0x000000000000094d */ /* 0x004fea0003800000 */
[----:B------:R-:W-:Y:S05]  /*4650*/  BRA `(.L_x_91) ;  /* 0xfffffffc00ec7947 */ /* 0x000fea000383ffff */
.L_x_23:
[----:B------:R-:W-:-:S04]  /*4660*/  UISETP.NE.AND UP1, UPT, UR37, URZ, UPT ;  /* 0x000000ff2500728c */ /* 0x000fc8000bf25270 */
[----:B------:R-:W-:-:S09]  /*4670*/  UISETP.NE.OR UP1, UPT, UR10, 0x1, UP1 ;  /* 0x000000010a00788c */ /* 0x000fd20008f25670 */
[----:B------:R-:W-:Y:S05]  /*4680*/  BRA.U UP1, `(.L_x_92) ;  /* 0x00000005014c7547 */ /* 0x000fea000b800000 */
[----:B------:R-:W-:Y:S01]  /*4690*/  HFMA2 R11, -RZ, RZ, 0, 0 ;  /* 0x00000000ff0b7431 */ /* 0x000fe200000001ff */
[----:B------:R-:W-:Y:S01]  /*46a0*/  ISETP.GE.U32.AND P2, PT, R10, 0x2, PT ;  /* 0x000000020a00780c */ /* 0x000fe20003f46070 */
[----:B------:R-:W-:Y:S01]  /*46b0*/  IMAD.MOV.U32 R12, RZ, RZ, 0x1 ;  /* 0x00000001ff0c7424 */ /* 0x000fe200078e00ff */
[----:B------:R-:W-:Y:S01]  /*46c0*/  CS2R R8, SRZ ;  /* 0x0000000000087805 */ /* 0x000fe2000001ff00 */
[----:B------:R-:W-:Y:S01]  /*46d0*/  IMAD.MOV.U32 R3, RZ, RZ, RZ ;  /* 0x000000ffff037224 */ /* 0x000fe200078e00ff */
[----:B------:R-:W-:Y:S01]  /*46e0*/  UMOV UR4, 0x400 ;  /* 0x0000040000047882 */ /* 0x000fe20000000000 */
[----:B------:R-:W-:Y:S01]  /*46f0*/  UMOV UR6, URZ ;  /* 0x000000ff00067c82 */ /* 0x000fe20008000000 */
[----:B------:R-:W-:-:S12]  /*4700*/  ULEA UR37, UR37, UR4, 0x18 ;  /* 0x0000000425257291 */ /* 0x000fd8000f8ec0ff */
.L_x_96:
[----:B------:R-:W-:Y:S02]  /*4710*/  LEA R0, R3, UR37, 0x3 ;  /* 0x0000002503007c11 */ /* 0x000fe4000f8e18ff */
[----:B------:R-:W-:-:S03]  /*4720*/  SHF.L.U32 R5, R8, 0x1f, RZ ;  /* 0x0000001f08057819 */ /* 0x000fc600000006ff */
[----:B------:R-:W-:Y:S01]  /*4730*/  VIADD R4, R0, 0x390 ;  /* 0x0000039000047836 */ /* 0x000fe20000000000 */
[----:B------:R-:W1:Y:S02]  /*4740*/  SYNCS.PHASECHK.TRANS64.TRYWAIT P0, [R0+URZ+0x380], R5 ;  /* 0x00038005000075a7 */ /* 0x000e6400080011ff */
[----:B-1----:R-:W-:Y:S05]  /*4750*/  @!P0 BRA `(.L_x_93) ;  /* 0x00000050004c8947 */ /* 0x002fea0003800000 */
.L_x_256:
[----:B------:R-:W-:Y:S01]  /*4760*/  ULEA UR5, UR6, UR37, 0x3 ;  /* 0x0000002506057291 */ /* 0x000fe2000f8e18ff */
[----:B------:R-:W-:Y:S01]  /*4770*/  PRMT R4, RZ, 0x654, R4 ;  /* 0x00000654ff047816 */ /* 0x000fe20000000004 */
[----:B-1----:R-:W-:Y:S01]  /*4780*/  @!P2 IMAD.MOV.U32 R5, RZ, RZ, 0x10 ;  /* 0x00000010ff05a424 */ /* 0x002fe200078e00ff */
[----:B------:R-:W-:Y:S01]  /*4790*/  SHF.L.U32 R7, R12, 0x1f, RZ ;  /* 0x0000001f0c077819 */ /* 0x000fe200000006ff */
[----:B------:R-:W-:Y:S01]  /*47a0*/  UIADD3 UR4, UPT, UPT, UR5, 0x320, URZ ;  /* 0x0000032005047890 */ /* 0x000fe2000fffe0ff */
[----:B------:R1:W-:Y:S05]  /*47b0*/  SYNCS.ARRIVE.TRANS64.RED.A1T0 RZ, [R4+URZ], RZ ;  /* 0x000000ff04ff79a7 */ /* 0x0003ea00081004ff */
[----:B------:R-:W-:Y:S01]  /*47c0*/  IMAD.U32 R13, RZ, RZ, UR4 ;  /* 0x00000004ff0d7e24 */ /* 0x000fe2000f8e00ff */
[----:B------:R-:W2:Y:S04]  /*47d0*/  SYNCS.PHASECHK.TRANS64.TRYWAIT P0, [UR5+0x330], R7 ;  /* 0x00033007ff0075a7 */ /* 0x000ea80008001105 */
[----:B------:R-:W-:Y:S01]  /*47e0*/  PRMT R13, R10, 0x654, R13 ;  /* 0x000006540a0d7816 */ /* 0x000fe2000000000d */
[----:B-12---:R-:W-:Y:S06]  /*47f0*/  @!P0 BRA `(.L_x_94) ;  /* 0x0000005000388947 */ /* 0x006fec0003800000 */
.L_x_258:
[----:B------:R-:W-:Y:S01]  /*4800*/  ULEA UR4, UR6, UR37, 0x4 ;  /* 0x0000002506047291 */ /* 0x000fe2000f8e20ff */
[----:B------:R-:W-:Y:S01]  /*4810*/  SEL R2, R13, R2, !P2 ;  /* 0x000000020d027207 */ /* 0x000fe20005000000 */
[----:B------:R-:W-:Y:S01]  /*4820*/  UIADD3 UR5, UPT, UPT, UR5, 0x320, URZ ;  /* 0x0000032005057890 */ /* 0x000fe2000fffe0ff */
[----:B-1----:R-:W-:Y:S01]  /*4830*/  LEA R0, R11, UR37, 0x3 ;  /* 0x000000250b007c11 */ /* 0x002fe2000f8e18ff */
[----:B------:R-:W-:Y:S01]  /*4840*/  UIADD3 UR4, UPT, UPT, UR4, 0x3b0, URZ ;  /* 0x000003b004047890 */ /* 0x000fe2000fffe0ff */
[----:B------:R1:W-:Y:S01]  /*4850*/  @!P2 SYNCS.ARRIVE.TRANS64.RED RZ, [R2+URZ], R5 ;  /* 0x0000000502ffa9a7 */ /* 0x0003e200080004ff */
[----:B------:R-:W-:Y:S01]  /*4860*/  UIADD3 UR6, UPT, UPT, UR6, 0x1, URZ ;  /* 0x0000000106067890 */ /* 0x000fe2000fffe0ff */
[----:B------:R-:W-:-:S03]  /*4870*/  VIADD R3, R3, 0x1 ;  /* 0x0000000103037836 */ /* 0x000fc60000000000 */
[----:B------:R-:W-:Y:S02]  /*4880*/  UISETP.NE.AND UP0, UPT, UR6, 0x2, UPT ;  /* 0x000000020600788c */ /* 0x000fe4000bf05270 */
[----:B------:R-:W-:Y:S01]  /*4890*/  ISETP.NE.AND P0, PT, R3, 0x2, PT ;  /* 0x000000020300780c */ /* 0x000fe20003f05270 */
[----:B------:R-:W-:Y:S06]  /*48a0*/  UGETNEXTWORKID.BROADCAST [UR4], [UR5] ;  /* 0x00000000040073ca */ /* 0x000fec0008000100 */
[----:B------:R-:W-:Y:S02]  /*48b0*/  USEL UR4, URZ, 0x1, UP0 ;  /* 0x00000001ff047887 */ /* 0x000fe40008000000 */
[----:B------:R-:W-:-:S04]  /*48c0*/  USEL UR6, UR6, URZ, UP0 ;  /* 0x000000ff06067287 */ /* 0x000fc80008000000 */
[----:B------:R-:W-:Y:S02]  /*48d0*/  LOP3.LUT R12, R12, UR4, RZ, 0x3c, !PT ;  /* 0x000000040c0c7c12 */ /* 0x000fe4000f8e3cff */
[----:B-1----:R-:W-:-:S04]  /*48e0*/  SHF.L.U32 R5, R9, 0x1f, RZ ;  /* 0x0000001f09057819 */ /* 0x002fc800000006ff */
[----:B------:R-:W1:Y:S02]  /*48f0*/  SYNCS.PHASECHK.TRANS64.TRYWAIT P1, [R0+URZ+0x320], R5 ;  /* 0x00032005000075a7 */ /* 0x000e6400080211ff */
[----:B-1----:R-:W-:Y:S05]  /*4900*/  @!P1 BRA `(.L_x_95) ;  /* 0x00000050000c9947 */ /* 0x002fea0003800000 */
.L_x_259:
[----:B------:R-:W-:Y:S01]  /*4910*/  LEA R4, R11, UR37, 0x4 ;  /* 0x000000250b047c11 */ /* 0x000fe2000f8e20ff */
[----:B-1----:R-:W-:Y:S01]  /*4920*/  VIADD R0, R0, 0x330 ;  /* 0x0000033000007836 */ /* 0x002fe20000000000 */
[----:B------:R-:W-:Y:S01]  /*4930*/  SEL R3, R3, RZ, P0 ;  /* 0x000000ff03037207 */ /* 0x000fe20000000000 */
[----:B------:R-:W-:-:S03]  /*4940*/  VIADD R11, R11, 0x1 ;  /* 0x000000010b0b7836 */ /* 0x000fc60000000000 */
[----:B------:R-:W1:Y:S01]  /*4950*/  LDS.128 R4, [R4+0x3b0] ;  /* 0x0003b00004047984 */ /* 0x000e620000000c00 */
[----:B------:R-:W-:Y:S02]  /*4960*/  PRMT R0, RZ, 0x654, R0 ;  /* 0x00000654ff007816 */ /* 0x000fe40000000000 */
[C---:B------:R-:W-:Y:S01]  /*4970*/  ISETP.NE.AND P1, PT, R11.reuse, 0x2, PT ;  /* 0x000000020b00780c */ /* 0x040fe20003f25270 */
[----:B------:R-:W-:Y:S01]  /*4980*/  @!PT LDS RZ, [RZ] ;  /* 0x00000000fffff984 */ /* 0x000fe20000000800 */
[----:B------:R-:W-:Y:S01]  /*4990*/  @!PT LDS RZ, [RZ] ;  /* 0x00000000fffff984 */ /* 0x000fe20000000800 */
[----:B------:R-:W-:Y:S01]  /*49a0*/  @!PT LDS RZ, [RZ] ;  /* 0x00000000fffff984 */ /* 0x000fe20000000800 */
[----:B------:R-:W-:Y:S01]  /*49b0*/  @!PT LDS RZ, [RZ] ;  /* 0x00000000fffff984 */ /* 0x000fe20000000800 */
[----:B------:R2:W-:Y:S06]  /*49c0*/  MEMBAR.ALL.CTA ;  /* 0x0000000000007992 */ /* 0x0005ec0000008000 */
[----:B--2---:R-:W2:Y:S01]  /*49d0*/  FENCE.VIEW.ASYNC.S ;  /* 0x00000000000073c6 */ /* 0x004ea20000000000 */
[----:B------:R-:W-:Y:S01]  /*49e0*/  SEL R11, R11, RZ, P1 ;  /* 0x000000ff0b0b7207 */ /* 0x000fe20000800000 */
[----:B--2---:R2:W-:Y:S01]  /*49f0*/  SYNCS.ARRIVE.TRANS64.RED.A1T0 RZ, [R0+URZ], RZ ;  /* 0x000000ff00ff79a7 */ /* 0x0045e200081004ff */
[----:B-1----:R-:W-:-:S02]  /*4a00*/  LOP3.LUT P3, RZ, R6, 0x1, RZ, 0xc0, !PT ;  /* 0x0000000106ff7812 */ /* 0x002fc4000786c0ff */
[----:B------:R-:W-:-:S04]  /*4a10*/  SEL R5, RZ, 0x1, P0 ;  /* 0x00000001ff057807 */ /* 0x000fc80000000000 */
[----:B------:R-:W-:Y:S02]  /*4a20*/  LOP3.LUT R8, R8, R5, RZ, 0x3c, !PT ;  /* 0x0000000508087212 */ /* 0x000fe400078e3cff */
[----:B--2---:R-:W-:-:S04]  /*4a30*/  SEL R0, RZ, 0x1, P1 ;  /* 0x00000001ff007807 */ /* 0x004fc80000800000 */
[----:B------:R-:W-:Y:S01]  /*4a40*/  LOP3.LUT R9, R9, R0, RZ, 0x3c, !PT ;  /* 0x0000000009097212 */ /* 0x000fe200078e3cff */
[----:B------:R-:W-:Y:S06]  /*4a50*/  @P3 BRA `(.L_x_96) ;  /* 0xfffffffc002c3947 */ /* 0x000fec000383ffff */
[----:B------:R-:W-:Y:S01]  /*4a60*/  ULEA UR5, UR6, UR37, 0x3 ;  /* 0x0000002506057291 */ /* 0x000fe2000f8e18ff */
[----:B------:R-:W-:-:S08]  /*4a70*/  SHF.L.U32 R3, R12, 0x1f, RZ ;  /* 0x0000001f0c037819 */ /* 0x000fd000000006ff */
[----:B------:R-:W1:Y:S02]  /*4a80*/  SYNCS.PHASECHK.TRANS64 P0, [UR5+0x330], R3 ;  /* 0x00033003ff0075a7 */ /* 0x000e640008001005 */
[----:B-1----:R-:W-:Y:S05]  /*4a90*/  @P0 BRA `(.L_x_97) ;  /* 0x0000000000080947 */ /* 0x002fea0003800000 */
[----:B------:R-:W1:Y:S02]  /*4aa0*/  SYNCS.PHASECHK.TRANS64.TRYWAIT P0, [UR5+0x330], R3 ;  /* 0x00033003ff0075a7 */ /* 0x000e640008001105 */
[----:B-1----:R-:W-:Y:S05]  /*4ab0*/  @!P0 BRA `(.L_x_98) ;  /* 0x0000004c00b48947 */ /* 0x002fea0003800000 */
.L_x_97:
[----:B------:R-:W-:-:S04]  /*4ac0*/  UIADD3 UR4, UPT, UPT, UR6, 0x1, URZ ;  /* 0x0000000106047890 */ /* 0x000fc8000fffe0ff */
[----:B------:R-:W-:-:S04]  /*4ad0*/  UISETP.NE.AND UP0, UPT, UR4, 0x2, UPT ;  /* 0x000000020400788c */ /* 0x000fc8000bf05270 */
[----:B------:R-:W-:Y:S02]  /*4ae0*/  USEL UR7, URZ, 0x1, UP0 ;  /* 0x00000001ff077887 */ /* 0x000fe40008000000 */
[----:B------:R-:W-:-:S04]  /*4af0*/  USEL UR4, UR4, URZ, UP0 ;  /* 0x000000ff04047287 */ /* 0x000fc80008000000 */
[----:B------:R-:W-:Y:S01]  /*4b00*/  ULEA UR4, UR4, UR37, 0x3 ;  /* 0x0000002504047291 */ /* 0x000fe2000f8e18ff */
[----:B-1----:R-:W-:-:S04]  /*4b10*/  LOP3.LUT R3, R12, UR7, RZ, 0x3c, !PT ;  /* 0x000000070c037c12 */ /* 0x002fc8000f8e3cff */
[----:B------:R-:W-:-:S04]  /*4b20*/  SHF.L.U32 R0, R3, 0x1f, RZ ;  /* 0x0000001f03007819 */ /* 0x000fc800000006ff */
[----:B------:R-:W1:Y:S02]  /*4b30*/  SYNCS.PHASECHK.TRANS64 P0, [UR4+0x330], R0 ;  /* 0x00033000ff0075a7 */ /* 0x000e640008001004 */
[----:B-1----:R-:W-:Y:S05]  /*4b40*/  @P0 EXIT ;  /* 0x000000000000094d */ /* 0x002fea0003800000 */
[----:B------:R-:W-:Y:S02]  /*4b50*/  SHF.L.U32 R3, R3, 0x1f, RZ ;  /* 0x0000001f03037819 */ /* 0x000fe400000006ff */
[----:B------:R-:W-:-:S07]  /*4b60*/  MOV R0, UR4 ;  /* 0x0000000400007c02 */ /* 0x000fce0008000f00 */
.L_x_99:
[----:B-1----:R1:W2:Y:S02]  /*4b70*/  SYNCS.PHASECHK.TRANS64.TRYWAIT P0, [R0+URZ+0x330], R3 ;  /* 0x00033003000075a7 */ /* 0x0022a400080011ff */
[----:B--2---:R-:W-:Y:S05]  /*4b80*/  @!P0 NANOSLEEP.SYNCS 0x989680 ;  /* 0x009896800000895d */ /* 0x004fea0003900000 */
[----:B------:R-:W2:Y:S02]  /*4b90*/  @!P0 SYNCS.PHASECHK.TRANS64 P0, [R0+URZ+0x330], R3 ;  /* 0x00033003000085a7 */ /* 0x000ea400080010ff */
[----:B--2---:R-:W-:Y:S05]  /*4ba0*/  @P0 EXIT ;  /* 0x000000000000094d */ /* 0x004fea0003800000 */
[----:B------:R-:W-:Y:S05]  /*4bb0*/  BRA `(.L_x_99) ;  /* 0xfffffffc00ec7947 */ /* 0x000fea000383ffff */
.L_x_92:
[----:B------:R-:W-:Y:S05]  /*4bc0*/  BRA.U UP4, `(.L_x_100) ;  /* 0x0000001104847547 */ /* 0x000fea000b800000 */
[----:B------:R-:W-:Y:S01]  /*4bd0*/  UMOV UR6, 0x40 ;  /* 0x0000004000067882 */ /* 0x000fe20000000000 */
[----:B------:R-:W-:Y:S01]  /*4be0*/  NOP ;  /* 0x0000000000007918 */ /* 0x000fe20000000000 */
[----:B------:R-:W-:Y:S01]  /*4bf0*/  ULEA UR6, UR37, UR6, 0x18 ;  /* 0x0000000625067291 */ /* 0x000fe2000f8ec0ff */
[----:B------:R-:W-:Y:S02]  /*4c00*/  UMOV UR7, 0x400 ;  /* 0x0000040000077882 */ /* 0x000fe40000000000 */
[----:B------:R-:W-:-:S06]  /*4c10*/  ULEA UR37, UR37, UR7, 0x18 ;  /* 0x0000000725257291 */ /* 0x000fcc000f8ec0ff */
[----:B------:R-:W1:Y:S02]  /*4c20*/  LDS.U8 R2, [UR6+0x1c] ;  /* 0x00001c06ff027984 */ /* 0x000e640008000000 */
[----:B-1----:R-:W-:-:S13]  /*4c30*/  ISETP.NE.AND P0, PT, R2, RZ, PT ;  /* 0x000000ff0200720c */ /* 0x002fda0003f05270 */
[----:B------:R-:W-:Y:S05]  /*4c40*/  @P0 BRA `(.L_x_101) ;  /* 0x0000000400080947 */ /* 0x000fea0003800000 */
[----:B------:R-:W-:Y:S02]  /*4c50*/  UISETP.NE.U32.AND UP0, UPT, UR5, 0x1, UPT ;  /* 0x000000010500788c */ /* 0x000fe4000bf05070 */
[----:B------:R-:W-:-:S07]  /*4c60*/  UIADD3 UR8, UPT, UPT, UR6, 0x8, URZ ;  /* 0x0000000806087890 */ /* 0x000fce000fffe0ff */
[----:B------:R-:W-:Y:S05]  /*4c70*/  BRA.U !UP0, `(.L_x_102) ;  /* 0x00000001089c7547 */ /* 0x000fea000b800000 */
[----:B------:R-:W-:Y:S01]  /*4c80*/  ELECT P0, URZ, PT ;  /* 0x0000000000ff782f */ /* 0x000fe20003800000 */
[----:B------:R-:W-:-:S12]  /*4c90*/  BSSY B0, `(.L_x_102) ;  /* 0x0000025000007945 */ /* 0x000fd80003800000 */
[----:B------:R-:W-:Y:S05]  /*4ca0*/  @!P0 BRA `(.L_x_103) ;  /* 0x00000000008c8947 */ /* 0x000fea0003800000 */
[----:B------:R-:W-:-:S05]  /*4cb0*/  UMOV UR7, 0x10 ;  /* 0x0000001000077882 */ /* 0x000fca0000000000 */
[----:B------:R-:W-:Y:S04]  /*4cc0*/  DEPBAR.LE SB1, 0x36 ;  /* 0x00009d800000791a */ /* 0x000fe80000000000 */
[----:B------:R-:W1:Y:S02]  /*4cd0*/  UTCATOMSWS.2CTA.FIND_AND_SET.ALIGN UP1, UR7, UR7 ;  /* 0x00000007000775e3 */ /* 0x000e640008220800 */
[----:B-1----:R-:W-:Y:S01]  /*4ce0*/  MOV R11, UR7 ;  /* 0x00000007000b7c02 */ /* 0x002fe20008000f00 */
[----:B------:R-:W-:Y:S06]  /*4cf0*/  BRA.U UP1, `(.L_x_104) ;  /* 0x0000000101187547 */ /* 0x000fec000b800000 */
.L_x_105:
[----:B------:R-:W-:Y:S05]  /*4d00*/  NANOSLEEP 0x64 ;  /* 0x000000640000795d */ /* 0x000fea0003800000 */
[----:B------:R-:W-:-:S05]  /*4d10*/  UMOV UR7, 0x10 ;  /* 0x0000001000077882 */ /* 0x000fca0000000000 */
[----:B------:R-:W-:Y:S04]  /*4d20*/  DEPBAR.LE SB1, 0x36 ;  /* 0x00009d800000791a */ /* 0x000fe80000000000 */
[----:B------:R-:W1:Y:S02]  /*4d30*/  UTCATOMSWS.2CTA.FIND_AND_SET.ALIGN UP1, UR7, UR7 ;  /* 0x00000007000775e3 */ /* 0x000e640008220800 */
[----:B-1----:R-:W-:Y:S01]  /*4d40*/  MOV R11, UR7 ;  /* 0x00000007000b7c02 */ /* 0x002fe20008000f00 */
[----:B------:R-:W-:Y:S05]  /*4d50*/  BRA.U !UP1, `(.L_x_105) ;  /* 0xfffffffd09e87547 */ /* 0x000fea000b83ffff */
.L_x_104:
[----:B------:R-:W1:Y:S01]  /*4d60*/  LDS R5, [UR6+0x10] ;  /* 0x00001006ff057984 */ /* 0x000e620008000800 */
[----:B------:R-:W-:Y:S01]  /*4d70*/  IMAD.U32 R3, RZ, RZ, UR37 ;  /* 0x00000025ff037e24 */ /* 0x000fe2000f8e00ff */
[----:B------:R-:W-:-:S03]  /*4d80*/  MOV R2, UR4 ;  /* 0x0000000400027c02 */ /* 0x000fc60008000f00 */
[----:B------:R-:W-:Y:S01]  /*4d90*/  VIADD R3, R3, 0x3d0 ;  /* 0x000003d003037836 */ /* 0x000fe20000000000 */
[----:B-1----:R-:W-:-:S04]  /*4da0*/  SHF.L.U32 R5, R5, 0x1f, RZ ;  /* 0x0000001f05057819 */ /* 0x002fc800000006ff */
[----:B------:R-:W1:Y:S02]  /*4db0*/  SYNCS.PHASECHK.TRANS64.TRYWAIT P0, [UR6+0x8], R5 ;  /* 0x00000805ff0075a7 */ /* 0x000e640008001106 */
[----:B-1----:R-:W-:Y:S05]  /*4dc0*/  @P0 BRA `(.L_x_106) ;  /* 0x0000000000080947 */ /* 0x002fea0003800000 */
[----:B------:R-:W1:Y:S02]  /*4dd0*/  SYNCS.PHASECHK.TRANS64.TRYWAIT P0, [UR6+0x8], R5 ;  /* 0x00000805ff0075a7 */ /* 0x000e640008001106 */
[----:B-1----:R-:W-:Y:S05]  /*4de0*/  @!P0 BRA `(.L_x_107) ;  /* 0x0000004c00008947 */ /* 0x002fea0003800000 */
.L_x_106:
[----:B-1----:R-:W-:Y:S01]  /*4df0*/  HFMA2 R4, -RZ, RZ, 0, 5.9604644775390625e-08 ;  /* 0x00000001ff047431 */ /* 0x002fe200000001ff */
[----:B------:R-:W-:Y:S01]  /*4e00*/  UPRMT UR7, UR4, 0x654, UR8 ;  /* 0x0000065404077896 */ /* 0x000fe20008000008 */
[----:B------:R-:W-:Y:S01]  /*4e10*/  IMAD.MOV.U32 R6, RZ, RZ, 0xffff ;  /* 0x0000ffffff067424 */ /* 0x000fe200078e00ff */
[----:B------:R-:W-:Y:S01]  /*4e20*/  PRMT R2, R2, 0x654, R3 ;  /* 0x0000065402027816 */ /* 0x000fe20000000003 */
[----:B------:R-:W-:Y:S02]  /*4e30*/  IMAD.MOV.U32 R5, RZ, RZ, 0x4 ;  /* 0x00000004ff057424 */ /* 0x000fe400078e00ff */
[----:B------:R-:W-:Y:S01]  /*4e40*/  IMAD.SHL.U32 R9, R11, 0x20, RZ ;  /* 0x000000200b097824 */ /* 0x000fe200078e00ff */
[----:B------:R-:W-:Y:S02]  /*4e50*/  MOV R3, UR7 ;  /* 0x0000000700037c02 */ /* 0x000fe40008000f00 */
[-C--:B------:R-:W-:Y:S01]  /*4e60*/  SHF.L.U32 R7, R6, R11.reuse, RZ ;  /* 0x0000000b06077219 */ /* 0x080fe200000006ff */
[----:B------:R1:W-:Y:S01]  /*4e70*/  SYNCS.ARRIVE.TRANS64.RED RZ, [UR7], R5 ;  /* 0x00000005ffff79a7 */ /* 0x0003e20008000407 */
[----:B------:R-:W-:Y:S01]  /*4e80*/  SHF.L.U32 R6, R4, R11, RZ ;  /* 0x0000000b04067219 */ /* 0x000fe200000006ff */
[----:B------:R1:W-:Y:S04]  /*4e90*/  STS [UR37+0x3d0], R9 ;  /* 0x0003d009ff007988 */ /* 0x0003e80008000825 */
[----:B------:R1:W-:Y:S04]  /*4ea0*/  STAS [R2.64], R11 ;  /* 0x0000000b02007dbd */ /* 0x0003e8000c0008ff */
[----:B------:R1:W-:Y:S04]  /*4eb0*/  ATOMS.OR RZ, [UR6+0x14], R7 ;  /* 0x00001407ffff798c */ /* 0x0003e8000b000006 */
[----:B------:R1:W-:Y:S04]  /*4ec0*/  ATOMS.OR RZ, [UR6+0x18], R6 ;  /* 0x00001806ffff798c */ /* 0x0003e8000b000006 */
[----:B------:R1:W-:Y:S02]  /*4ed0*/  ATOMS.XOR RZ, [UR6+0x10], R4 ;  /* 0x00001004ffff798c */ /* 0x0003e4000b800006 */
.L_x_103:
[----:B------:R-:W-:Y:S05]  /*4ee0*/  BSYNC B0 ;  /* 0x0000000000007941 */ /* 0x000fea0003800000 */
.L_x_102:
[----:B------:R-:W-:Y:S05]  /*4ef0*/  BRA.U UP0, `(.L_x_108) ;  /* 0x00000001006c7547 */ /* 0x000fea000b800000 */
[----:B------:R-:W-:-:S03]  /*4f00*/  UMOV UR7, 0xffffffff ;  /* 0xffffffff00077882 */ /* 0x000fc60000000000 */
[----:B------:R-:W-:Y:S05]  /*4f10*/  BRA.DIV UR7, `(.L_x_109) ;  /* 0x0000004a07cc7947 */ /* 0x000fea000b800000 */
[----:B------:R-:W-:-:S13]  /*4f20*/  ELECT P6, URZ, PT ;  /* 0x0000000000ff782f */ /* 0x000fda00038c0000 */
.L_x_263:
[----:B------:R-:W-:Y:S05]  /*4f30*/  @!P6 BRA `(.L_x_108) ;  /* 0x00000000005ce947 */ /* 0x000fea0003800000 */
[----:B-1----:R-:W1:Y:S02]  /*4f40*/  LDS R3, [UR6+0x10] ;  /* 0x00001006ff037984 */ /* 0x002e640008000800 */
[----:B-1----:R-:W-:-:S04]  /*4f50*/  SHF.L.U32 R3, R3, 0x1f, RZ ;  /* 0x0000001f03037819 */ /* 0x002fc800000006ff */
[----:B------:R-:W1:Y:S02]  /*4f60*/  SYNCS.PHASECHK.TRANS64.TRYWAIT P0, [UR6+0x8], R3 ;  /* 0x00000803ff0075a7 */ /* 0x000e640008001106 */
[----:B-1----:R-:W-:Y:S05]  /*4f70*/  @P0 BRA `(.L_x_110) ;  /* 0x0000000000080947 */ /* 0x002fea0003800000 */
[----:B------:R-:W1:Y:S02]  /*4f80*/  SYNCS.PHASECHK.TRANS64.TRYWAIT P0, [UR6+0x8], R3 ;  /* 0x00000803ff0075a7 */ /* 0x000e640008001106 */
[----:B-1----:R-:W-:Y:S05]  /*4f90*/  @!P0 BRA `(.L_x_111) ;  /* 0x0000004800cc8947 */ /* 0x002fea0003800000 */
.L_x_110:
[----:B------:R-:W2:Y:S01]  /*4fa0*/  LDS R5, [UR37+0x3d0] ;  /* 0x0003d025ff057984 */ /* 0x000ea20008000800 */
[----:B-1----:R-:W-:Y:S02]  /*4fb0*/  HFMA2 R2, -RZ, RZ, 0, 5.9604644775390625e-08 ;  /* 0x00000001ff027431 */ /* 0x002fe400000001ff */
[----:B------:R-:W-:Y:S01]  /*4fc0*/  IMAD.MOV.U32 R3, RZ, RZ, 0xffff ;  /* 0x0000ffffff037424 */ /* 0x000fe200078e00ff */
[----:B------:R-:W-:Y:S01]  /*4fd0*/  UPRMT UR7, UR4, 0x654, UR8 ;  /* 0x0000065404077896 */ /* 0x000fe20008000008 */
[----:B--2---:R-:W-:-:S03]  /*4fe0*/  IMAD.SHL.U32 R4, R5, 0x20, RZ ;  /* 0x0000002005047824 */ /* 0x004fc600078e00ff */
[-C--:B------:R-:W-:Y:S02]  /*4ff0*/  SHF.L.U32 R3, R3, R5.reuse, RZ ;  /* 0x0000000503037219 */ /* 0x080fe400000006ff */
[----:B------:R-:W-:Y:S01]  /*5000*/  SHF.L.U32 R5, R2, R5, RZ ;  /* 0x0000000502057219 */ /* 0x000fe200000006ff */
[----:B------:R2:W-:Y:S04]  /*5010*/  STS [UR37+0x3d0], R4 ;  /* 0x0003d004ff007988 */ /* 0x0005e80008000825 */
[----:B------:R2:W-:Y:S04]  /*5020*/  ATOMS.OR RZ, [UR6+0x14], R3 ;  /* 0x00001403ffff798c */ /* 0x0005e8000b000006 */
[----:B------:R2:W-:Y:S01]  /*5030*/  ATOMS.OR RZ, [UR6+0x18], R5 ;  /* 0x00001805ffff798c */ /* 0x0005e2000b000006 */
[----:B------:R-:W-:Y:S03]  /*5040*/  SYNCS.ARRIVE.TRANS64.RED.A1T0 RZ, [UR7], RZ ;  /* 0x000000ffffff79a7 */ /* 0x000fe60008100407 */
[----:B------:R2:W-:Y:S01]  /*5050*/  ATOMS.XOR RZ, [UR6+0x10], R2 ;  /* 0x00001002ffff798c */ /* 0x0005e2000b800006 */
[----:B------:R-:W-:Y:S05]  /*5060*/  BRA `(.L_x_108) ;  /* 0x0000000000107947 */ /* 0x000fea0003800000 */
.L_x_101:
[----:B------:R-:W-:-:S05]  /*5070*/  MOV R2, 0xffffffff ;  /* 0xffffffff00027802 */ /* 0x000fca0000000f00 */
[----:B------:R1:W-:Y:S02]  /*5080*/  STS [UR37+0x3d0], R2 ;  /* 0x0003d002ff007988 */ /* 0x0003e40008000825 */
[----:B-1----:R-:W-:Y:S02]  /*5090*/  MOV R2, 0x50b0 ;  /* 0x000050b000027802 */ /* 0x002fe40000000f00 */
[----:B-----5:R-:W-:Y:S05]  /*50a0*/  CALL.REL.NOINC `($__internal_1_$__cuda_sm10x_tcgen05_guardrail_trap_phase_invalid_during_alloc) ;  /* 0x0000004c00d47944 */ /* 0x020fea0003c00000 */
.L_x_108:
[----:B------:R-:W-:Y:S05]  /*50b0*/  WARPSYNC.ALL ;  /* 0x0000000000007948 */ /* 0x000fea0003800000 */
[----:B------:R-:W3:Y:S01]  /*50c0*/  S2UR UR8, SR_CgaCtaId ;  /* 0x00000000000879c3 */ /* 0x000ee20000008800 */
[----:B------:R-:W-:Y:S01]  /*50d0*/  UMOV UR6, 0x400 ;  /* 0x0000040000067882 */ /* 0x000fe20000000000 */
[----:B------:R-:W-:-:S06]  /*50e0*/  NOP ;  /* 0x0000000000007918 */ /* 0x000fcc0000000000 */
[----:B------:R-:W-:Y:S06]  /*50f0*/  BAR.ARV 0x6, 0xa0 ;  /* 0x0182800000007b1d */ /* 0x000fec0000002000 */
[----:B------:R-:W-:Y:S01]  /*5100*/  LOP3.LUT R0, R0, 0xffff, RZ, 0xc0, !PT ;  /* 0x0000ffff00007812 */ /* 0x000fe200078ec0ff */
[----:B-1----:R-:W-:Y:S01]  /*5110*/  IMAD.MOV.U32 R9, RZ, RZ, 0x1 ;  /* 0x00000001ff097424 */ /* 0x002fe200078e00ff */
[----:B------:R-:W-:Y:S01]  /*5120*/  LOP3.LUT R8, R8, 0xffff, RZ, 0xc0, !PT ;  /* 0x0000ffff08087812 */ /* 0x000fe200078ec0ff */
[----:B------:R-:W-:Y:S01]  /*5130*/  UMOV UR22, URZ ;  /* 0x000000ff00167c82 */ /* 0x000fe20008000000 */
[----:B------:R-:W-:Y:S01]  /*5140*/  R2UR UR12, R0 ;  /* 0x00000000000c72ca */ /* 0x000fe200000e0000 */
[----:B------:R-:W-:Y:S01]  /*5150*/  UMOV UR21, URZ ;  /* 0x000000ff00157c82 */ /* 0x000fe20008000000 */
[----:B------:R-:W-:Y:S01]  /*5160*/  R2UR UR13, R8 ;  /* 0x00000000080d72ca */ /* 0x000fe200000e0000 */
[----:B------:R-:W-:Y:S01]  /*5170*/  IMAD.MOV.U32 R8, RZ, RZ, RZ ;  /* 0x000000ffff087224 */ /* 0x000fe200078e00ff */
[----:B------:R-:W-:-:S02]  /*5180*/  UISETP.NE.AND UP2, UPT, UR5, URZ, UPT ;  /* 0x000000ff0500728c */ /* 0x000fc4000bf45270 */
[----:B---3--:R-:W-:Y:S01]  /*5190*/  ULEA UR8, UR8, UR6, 0x18 ;  /* 0x0000000608087291 */ /* 0x008fe2000f8ec0ff */
[----:B------:R-:W1:Y:S03]  /*51a0*/  LDCU UR6, c[0x0][0x38c] ;  /* 0x00007180ff0677ac */ /* 0x000e660008000800 */
[----:B------:R-:W-:Y:S02]  /*51b0*/  UIADD3 UR14, UPT, UPT, UR8, 0x2500, URZ ;  /* 0x00002500080e7890 */ /* 0x000fe4000fffe0ff */
[----:B------:R-:W-:-:S03]  /*51c0*/  UIADD3 UR15, UPT, UPT, UR8, 0x32500, URZ ;  /* 0x00032500080f7890 */ /* 0x000fc6000fffe0ff */
[----:B--2---:R-:W2:Y:S01]  /*51d0*/  LDS R2, [UR8+0x3d0] ;  /* 0x0003d008ff027984 */ /* 0x004ea20008000800 */
[----:B------:R-:W-:Y:S02]  /*51e0*/  USHF.R.U32.HI UR14, URZ, 0x4, UR14 ;  /* 0x00000004ff0e7899 */ /* 0x000fe4000801160e */
[----:B------:R-:W-:Y:S02]  /*51f0*/  USHF.R.U32.HI UR15, URZ, 0x4, UR15 ;  /* 0x00000004ff0f7899 */ /* 0x000fe4000801160f */
[----:B------:R-:W-:Y:S02]  /*5200*/  ULOP3.LUT UR14, UR14, 0x3fff, URZ, 0xc0, !UPT ;  /* 0x00003fff0e0e7892 */ /* 0x000fe4000f8ec0ff */
[----:B------:R-:W-:Y:S02]  /*5210*/  ULOP3.LUT UR15, UR15, 0x3fff, URZ, 0xc0, !UPT ;  /* 0x00003fff0f0f7892 */ /* 0x000fe4000f8ec0ff */
[----:B------:R-:W-:Y:S02]  /*5220*/  ULOP3.LUT UR14, UR14, 0x10000, URZ, 0xfc, !UPT ;  /* 0x000100000e0e7892 */ /* 0x000fe4000f8efcff */
[----:B-1----:R-:W-:-:S02]  /*5230*/  UIADD3 UR6, UPT, UPT, UR6, 0x1f, URZ ;  /* 0x0000001f06067890 */ /* 0x002fc4000fffe0ff */
[----:B------:R-:W-:Y:S02]  /*5240*/  ULOP3.LUT UR15, UR15, 0x10000, URZ, 0xfc, !UPT ;  /* 0x000100000f0f7892 */ /* 0x000fe4000f8efcff */
[----:B------:R-:W-:Y:S01]  /*5250*/  USHF.R.S32.HI UR7, URZ, 0x1f, UR6 ;  /* 0x0000001fff077899 */ /* 0x000fe20008011406 */
[----:B------:R-:W-:Y:S01]  /*5260*/  UMOV UR20, URZ ;  /* 0x000000ff00147c82 */ /* 0x000fe20008000000 */
[----:B------:R-:W-:Y:S02]  /*5270*/  UMOV UR26, 0x0 ;  /* 0x00000000001a7882 */ /* 0x000fe40000000000 */
[----:B------:R-:W-:Y:S01]  /*5280*/  ULEA.HI UR7, UR7, UR6, URZ, 0x5 ;  /* 0x0000000607077291 */ /* 0x000fe2000f8f28ff */
[----:B------:R-:W-:-:S03]  /*5290*/  UMOV UR27, 0x100804a0 ;  /* 0x100804a0001b7882 */ /* 0x000fc60000000000 */
[----:B------:R-:W-:-:S04]  /*52a0*/  USHF.R.S32.HI UR7, URZ, 0x5, UR7 ;  /* 0x00000005ff077899 */ /* 0x000fc80008011407 */
[----:B------:R-:W-:-:S04]  /*52b0*/  UISETP.LT.AND UP0, UPT, UR7, 0x1, UPT ;  /* 0x000000010700788c */ /* 0x000fc8000bf01270 */
[----:B------:R-:W-:Y:S01]  /*52c0*/  USEL UR23, UR7, 0x1, !UP0 ;  /* 0x0000000107177887 */ /* 0x000fe2000c000000 */
[----:B--2---:R-:W-:Y:S02]  /*52d0*/  R2UR UR24, R2 ;  /* 0x00000000021872ca */ /* 0x004fe400000e0000 */
[----:B------:R-:W-:-:S13]  /*52e0*/  CS2R R2, SRZ ;  /* 0x0000000000027805 */ /* 0x000fda000001ff00 */
.L_x_119:
[C---:B------:R-:W-:Y:S02]  /*52f0*/  LEA R0, R8.reuse, UR8, 0x3 ;  /* 0x0000000808007c11 */ /* 0x040fe4000f8e18ff */
[----:B------:R-:W-:Y:S02]  /*5300*/  SHF.L.U32 R5, R3, 0x1f, RZ ;  /* 0x0000001f03057819 */ /* 0x000fe400000006ff */
[----:B------:R-:W-:Y:S02]  /*5310*/  LEA R4, R8, UR8, 0x4 ;  /* 0x0000000808047c11 */ /* 0x000fe4000f8e20ff */
[----:B------:R-:W1:Y:S02]  /*5320*/  SYNCS.PHASECHK.TRANS64.TRYWAIT P0, [R0+URZ+0x320], R5 ;  /* 0x00032005000075a7 */ /* 0x000e6400080011ff */
[----:B-1-34-:R-:W-:Y:S05]  /*5330*/  @!P0 BRA `(.L_x_112) ;  /* 0x0000004400fc8947 */ /* 0x01afea0003800000 */
.L_x_264:
[----:B-1----:R-:W1:Y:S01]  /*5340*/  LDS.128 R4, [R4+0x3b0] ;  /* 0x0003b00004047984 */ /* 0x002e620000000c00 */
[----:B------:R-:W-:Y:S02]  /*5350*/  VIADD R0, R0, 0x330 ;  /* 0x0000033000007836 */ /* 0x000fe40000000000 */
[----:B------:R-:W-:Y:S01]  /*5360*/  VIADD R8, R8, 0x1 ;  /* 0x0000000108087836 */ /* 0x000fe20000000000 */
[----:B------:R-:W-:Y:S01]  /*5370*/  @!PT LDS RZ, [RZ] ;  /* 0x00000000fffff984 */ /* 0x000fe20000000800 */
[----:B------:R-:W-:Y:S01]  /*5380*/  @!PT LDS RZ, [RZ] ;  /* 0x00000000fffff984 */ /* 0x000fe20000000800 */
[----:B------:R-:W-:Y:S01]  /*5390*/  @!PT LDS RZ, [RZ] ;  /* 0x00000000fffff984 */ /* 0x000fe20000000800 */
[----:B------:R-:W-:Y:S01]  /*53a0*/  @!PT LDS RZ, [RZ] ;  /* 0x00000000fffff984 */ /* 0x000fe20000000800 */
[----:B------:R2:W-:Y:S06]  /*53b0*/  MEMBAR.ALL.CTA ;  /* 0x0000000000007992 */ /* 0x0005ec0000008000 */
[----:B--2---:R-:W2:Y:S01]  /*53c0*/  FENCE.VIEW.ASYNC.S ;  /* 0x00000000000073c6 */ /* 0x004ea20000000000 */
[----:B------:R-:W-:-:S04]  /*53d0*/  PRMT R0, RZ, 0x654, R0 ;  /* 0x00000654ff007816 */ /* 0x000fc80000000000 */
[----:B--2---:R2:W-:Y:S01]  /*53e0*/  SYNCS.ARRIVE.TRANS64.RED.A1T0 RZ, [R0+URZ], RZ ;  /* 0x000000ff00ff79a7 */ /* 0x0045e200081004ff */
[----:B-1----:R-:W-:Y:S01]  /*53f0*/  LOP3.LUT P1, RZ, R6, 0x1, RZ, 0xc0, !PT ;  /* 0x0000000106ff7812 */ /* 0x002fe2000782c0ff */
[----:B--2---:R-:W-:-:S12]  /*5400*/  BRA.U UP2, `(.L_x_113) ;  /* 0x0000000102cc7547 */ /* 0x004fd8000b800000 */
[----:B------:R-:W1:Y:S01]  /*5410*/  LDCU UR6, c[0x0][0x38c] ;  /* 0x00007180ff0677ac */ /* 0x000e620008000800 */
[----:B------:R-:W-:Y:S02]  /*5420*/  PLOP3.LUT P2, PT, PT, PT, PT, 0x80, 0x8 ;  /* 0x000000000008781c */ /* 0x000fe40003f4f070 */
[----:B------:R-:W-:Y:S01]  /*5430*/  SHF.L.U32 R5, R9, 0x1f, RZ ;  /* 0x0000001f09057819 */ /* 0x000fe200000006ff */
[----:B------:R-:W-:Y:S02]  /*5440*/  ULEA UR11, UR22, UR8, 0x3 ;  /* 0x00000008160b7291 */ /* 0x000fe4000f8e18ff */
[----:B-1----:R-:W-:-:S06]  /*5450*/  UISETP.GE.AND UP0, UPT, UR6, 0x1, UPT ;  /* 0x000000010600788c */ /* 0x002fcc000bf06270 */
[----:B------:R-:W-:-:S05]  /*5460*/  PLOP3.LUT P0, PT, PT, PT, UP0, 0x80, 0x8 ;  /* 0x000000000008781c */ /* 0x000fca0003f0f008 */
[----:B------:R-:W-:-:S08]  /*5470*/  @UP0 ULEA UR6, UR21, UR8, 0x3 ;  /* 0x0000000815060291 */ /* 0x000fd0000f8e18ff */
[----:B------:R-:W-:-:S04]  /*5480*/  @P0 SHF.L.U32 R0, R2, 0x1f, RZ ;  /* 0x0000001f02000819 */ /* 0x000fc800000006ff */
[----:B------:R1:W2:Y:S01]  /*5490*/  @P0 SYNCS.PHASECHK.TRANS64.TRYWAIT P2, [UR6], R0 ;  /* 0x00000000ff0005a7 */ /* 0x0002a20008041106 */
[----:B------:R-:W3:Y:S02]  /*54a0*/  SYNCS.PHASECHK.TRANS64.TRYWAIT P0, [UR11+0x360], R5 ;  /* 0x00036005ff0075a7 */ /* 0x000ee4000800110b */
[----:B-123--:R-:W-:Y:S05]  /*54b0*/  @!P0 BRA `(.L_x_114) ;  /* 0x0000004400b08947 */ /* 0x00efea0003800000 */
.L_x_266:
[----:B------:R-:W-:Y:S01]  /*54c0*/  UMOV UR19, UR20 ;  /* 0x0000001400137c82 */ /* 0x000fe20008000000 */
[----:B------:R-:W-:Y:S05]  /*54d0*/  BRA.U !UP0, `(.L_x_115) ;  /* 0x0000000108887547 */ /* 0x000fea000b800000 */
[----:B------:R-:W-:Y:S02]  /*54e0*/  UIADD3 UR19, UPT, UPT, UR23, UR20, URZ ;  /* 0x0000001417137290 */ /* 0x000fe4000fffe0ff */
[----:B------:R-:W-:Y:S02]  /*54f0*/  ULEA UR10, UR22, UR24, 0x5 ;  /* 0x00000018160a7291 */ /* 0x000fe4000f8e28ff */
[----:B------:R-:W-:Y:S01]  /*5500*/  UPLOP3.LUT UP3, UPT, UPT, UPT, UPT, 0x40, 0x4 ;  /* 0x000000000004789c */ /* 0x000fe20003f6e870 */
[----:B------:R-:W-:Y:S01]  /*5510*/  UMOV UR18, UR7 ;  /* 0x0000000700127c82 */ /* 0x000fe20008000000 */
[----:B------:R-:W-:-:S09]  /*5520*/  UMOV UR17, UR21 ;  /* 0x0000001500117c82 */ /* 0x000fd20008000000 */
.L_x_118:
[----:B--2---:R-:W-:Y:S01]  /*5530*/  ULEA UR9, UR17, UR8, 0x3 ;  /* 0x0000000811097291 */ /* 0x004fe2000f8e18ff */
[----:B---3--:R-:W-:Y:S11]  /*5540*/  @P2 BRA `(.L_x_116) ;  /* 0x00000000000c2947 */ /* 0x008ff60003800000 */
[----:B-1----:R-:W-:Y:S04]  /*5550*/  SHF.L.U32 R5, R2, 0x1f, RZ ;  /* 0x0000001f02057819 */ /* 0x002fe800000006ff */
[----:B------:R-:W1:Y:S02]  /*5560*/  SYNCS.PHASECHK.TRANS64.TRYWAIT P0, [UR9], R5 ;  /* 0x00000005ff0075a7 */ /* 0x000e640008001109 */
[----:B-1----:R-:W-:Y:S05]  /*5570*/  @!P0 BRA `(.L_x_117) ;  /* 0x0000004400988947 */ /* 0x002fea0003800000 */
.L_x_116:
[----:B------:R-:W-:Y:S01]  /*5580*/  UISETP.NE.AND UP0, UPT, UR18, 0x1, UPT ;  /* 0x000000011200788c */ /* 0x000fe2000bf05270 */
[----:B------:R-:W-:Y:S01]  /*5590*/  PLOP3.LUT P2, PT, PT, PT, PT, 0x80, 0x8 ;  /* 0x000000000008781c */ /* 0x000fe20003f4f070 */
[----:B------:R-:W-:Y:S02]  /*55a0*/  UIADD3 UR21, UPT, UPT, UR17, 0x1, URZ ;  /* 0x0000000111157890 */ /* 0x000fe4000fffe0ff */
[----:B------:R-:W-:Y:S02]  /*55b0*/  ULEA UR28, UR17, UR15, 0x5 ;  /* 0x0000000f111c7291 */ /* 0x000fe4000f8e28ff */
[----:B------:R-:W-:Y:S01]  /*55c0*/  UISETP.NE.AND UP1, UPT, UR21, 0x30, UPT ;  /* 0x000000301500788c */ /* 0x000fe2000bf25270 */
[----:B------:R-:W-:Y:S01]  /*55d0*/  PLOP3.LUT P0, PT, PT, PT, UP0, 0x80, 0x8 ;  /* 0x000000000008781c */ /* 0x000fe20003f0f008 */
[----:B------:R-:W-:Y:S02]  /*55e0*/  ULEA UR30, UR17, UR14, 0x8 ;  /* 0x0000000e111e7291 */ /* 0x000fe4000f8e40ff */
[----:B------:R-:W-:Y:S02]  /*55f0*/  USEL UR16, URZ, 0x1, UP1 ;  /* 0x00000001ff107887 */ /* 0x000fe40008800000 */
[----:B------:R-:W-:Y:S02]  /*5600*/  USEL UR21, UR21, URZ, UP1 ;  /* 0x000000ff15157287 */ /* 0x000fe40008800000 */
[----:B------:R-:W-:Y:S02]  /*5610*/  UIADD3 UR9, UPT, UPT, UR9, 0x180, URZ ;  /* 0x0000018009097890 */ /* 0x000fe4000fffe0ff */
[----:B------:R-:W-:Y:S01]  /*5620*/  @UP0 ULEA UR6, UR21, UR8, 0x3 ;  /* 0x0000000815060291 */ /* 0x000fe2000f8e18ff */
[----:B------:R-:W-:Y:S01]  /*5630*/  LOP3.LUT R2, R2, UR16, RZ, 0x3c, !PT ;  /* 0x0000001002027c12 */ /* 0x000fe2000f8e3cff */
[----:B------:R-:W-:Y:S01]  /*5640*/  UMOV UR29, 0xc0004010 ;  /* 0xc0004010001d7882 */ /* 0x000fe20000000000 */
[----:B------:R-:W-:Y:S01]  /*5650*/  UMOV UR31, 0xc0004010 ;  /* 0xc0004010001f7882 */ /* 0x000fe20000000000 */
[----:B------:R-:W-:Y:S01]  /*5660*/  UIADD3 UR20, UPT, UPT, UR20, 0x1, URZ ;  /* 0x0000000114147890 */ /* 0x000fe2000fffe0ff */
[----:B-1----:R-:W-:Y:S01]  /*5670*/  @P0 SHF.L.U32 R0, R2, 0x1f, RZ ;  /* 0x0000001f02000819 */ /* 0x002fe200000006ff */
[----:B------:R-:W-:Y:S02]  /*5680*/  UIADD3 UR18, UPT, UPT, UR18, -0x1, URZ ;  /* 0xffffffff12127890 */ /* 0x000fe4000fffe0ff */
[----:B------:R-:W-:Y:S01]  /*5690*/  UISETP.NE.AND UP0, UPT, UR20, UR19, UPT ;  /* 0x000000131400728c */ /* 0x000fe2000bf05270 */
[----:B------:R2:W3:Y:S01]  /*56a0*/  @P0 SYNCS.PHASECHK.TRANS64.TRYWAIT P2, [UR6], R0 ;  /* 0x00000000ff0005a7 */ /* 0x0004e20008041106 */
[----:B------:R2:W-:Y:S01]  /*56b0*/  UTCIMMA.2CTA gdesc[UR30], gdesc[UR28], tmem[UR10], tmem[UR26], idesc[UR27], UP3 ;  /* 0x00ff1a1c1e0075ea */ /* 0x0005e20009a0010a */
[----:B------:R-:W-:Y:S01]  /*56c0*/  UPLOP3.LUT UP3, UPT, UPT, UPT, UPT, 0x80, 0x8 ;  /* 0x000000000008789c */ /* 0x000fe20003f6f070 */
[----:B------:R2:W-:Y:S01]  /*56d0*/  UTCBAR.2CTA.MULTICAST [UR9], URZ, UR13 ;  /* 0x000000ff090073e9 */ /* 0x0005e2000820080d */
[----:B------:R-:W-:Y:S04]  /*56e0*/  UMOV UR17, UR21 ;  /* 0x0000001500117c82 */ /* 0x000fe80008000000 */
[----:B------:R-:W-:Y:S05]  /*56f0*/  BRA.U UP0, `(.L_x_118) ;  /* 0xfffffffd008c7547 */ /* 0x000fea000b83ffff */
.L_x_115:
[----:B------:R-:W-:Y:S01]  /*5700*/  UIADD3 UR11, UPT, UPT, UR11, 0x340, URZ ;  /* 0x000003400b0b7890 */ /* 0x000fe2000fffe0ff */
[----:B------:R-:W-:-:S08]  /*5710*/  UMOV UR20, UR19 ;  /* 0x0000001300147c82 */ /* 0x000fd00008000000 */
[----:B------:R4:W-:Y:S01]  /*5720*/  UTCBAR.2CTA.MULTICAST [UR11], URZ, UR12 ;  /* 0x000000ff0b0073e9 */ /* 0x0009e2000820080c */
[----:B------:R-:W-:Y:S02]  /*5730*/  NOP ;  /* 0x0000000000007918 */ /* 0x000fe40000000000 */
.L_x_113:
[----:B------:R-:W-:Y:S01]  /*5740*/  UIADD3 UR22, UPT, UPT, UR22, 0x1, URZ ;  /* 0x0000000116167890 */ /* 0x000fe2000fffe0ff */
[----:B------:R-:W-:-:S03]  /*5750*/  ISETP.NE.AND P0, PT, R8, 0x2, PT ;  /* 0x000000020800780c */ /* 0x000fc60003f05270 */
[----:B------:R-:W-:Y:S01]  /*5760*/  UISETP.NE.AND UP0, UPT, UR22, 0x4, UPT ;  /* 0x000000041600788c */ /* 0x000fe2000bf05270 */
[----:B-12---:R-:W-:Y:S02]  /*5770*/  SEL R0, RZ, 0x1, P0 ;  /* 0x00000001ff007807 */ /* 0x006fe40000000000 */
[----:B------:R-:W-:Y:S01]  /*5780*/  SEL R8, R8, RZ, P0 ;  /* 0x000000ff08087207 */ /* 0x000fe20000000000 */
[----:B------:R-:W-:Y:S01]  /*5790*/  USEL UR6, URZ, 0x1, UP0 ;  /* 0x00000001ff067887 */ /* 0x000fe20008000000 */
[----:B------:R-:W-:Y:S01]  /*57a0*/  LOP3.LUT R3, R3, R0, RZ, 0x3c, !PT ;  /* 0x0000000003037212 */ /* 0x000fe200078e3cff */
[----:B------:R-:W-:-:S04]  /*57b0*/  USEL UR22, UR22, URZ, UP0 ;  /* 0x000000ff16167287 */ /* 0x000fc80008000000 */
[----:B------:R-:W-:Y:S01]  /*57c0*/  LOP3.LUT R9, R9, UR6, RZ, 0x3c, !PT ;  /* 0x0000000609097c12 */ /* 0x000fe2000f8e3cff */
[----:B------:R-:W-:Y:S07]  /*57d0*/  @P1 BRA `(.L_x_119) ;  /* 0xfffffff800c41947 */ /* 0x000fee000383ffff */
[----:B------:R-:W1:Y:S01]  /*57e0*/  S2UR UR6, SR_CgaCtaId ;  /* 0x00000000000679c3 */ /* 0x000e620000008800 */
[----:B------:R-:W-:Y:S01]  /*57f0*/  ELECT P0, URZ, PT ;  /* 0x0000000000ff782f */ /* 0x000fe20003800000 */
[----:B------:R-:W-:Y:S01]  /*5800*/  HFMA2 R0, -RZ, RZ, 0, 5.9604644775390625e-08 ;  /* 0x00000001ff007431 */ /* 0x000fe200000001ff */
[----:B------:R-:W-:-:S05]  /*5810*/  UMOV UR7, 0x40 ;  /* 0x0000004000077882 */ /* 0x000fca0000000000 */
[----:B------:R-:W-:Y:S01]  /*5820*/  UVIRTCOUNT.DEALLOC.SMPOOL 0x80 ;  /* 0x000000800000784c */ /* 0x000fe20000000000 */
[----:B------:R-:W-:Y:S02]  /*5830*/  UISETP.NE.AND UP0, UPT, UR5, URZ, UPT ;  /* 0x000000ff0500728c */ /* 0x000fe4000bf05270 */
[----:B-1----:R-:W-:-:S09]  /*5840*/  ULEA UR6, UR6, UR7, 0x18 ;  /* 0x0000000706067291 */ /* 0x002fd2000f8ec0ff */
[----:B------:R1:W-:Y:S01]  /*5850*/  @P0 STS.U8 [UR6+0x1c], R0 ;  /* 0x00001c00ff000988 */ /* 0x0003e20008000006 */
[----:B------:R-:W-:Y:S05]  /*5860*/  BRA.U UP0, `(.L_x_120) ;  /* 0x0000000100a07547 */ /* 0x000fea000b800000 */
[----:B------:R-:W-:Y:S01]  /*5870*/  UIADD3 UR5, UPT, UPT, UR8, 0x360, URZ ;  /* 0x0000036008057890 */ /* 0x000fe2000fffe0ff */
[----:B------:R-:W-:-:S03]  /*5880*/  SHF.L.U32 R3, R9, 0x1f, RZ ;  /* 0x0000001f09037819 */ /* 0x000fc600000006ff */
[----:B------:R-:W-:-:S09]  /*5890*/  ULEA UR7, UR22, UR5, 0x3 ;  /* 0x0000000516077291 */ /* 0x000fd2000f8e18ff */
[----:B------:R-:W2:Y:S02]  /*58a0*/  SYNCS.PHASECHK.TRANS64.TRYWAIT P0, [UR7], R3 ;  /* 0x00000003ff0075a7 */ /* 0x000ea40008001107 */
[----:B--2---:R-:W-:Y:S05]  /*58b0*/  @!P0 BRA `(.L_x_121) ;  /* 0x0000004000e08947 */ /* 0x004fea0003800000 */
.L_x_269:
        /* <DEDUP_REMOVED lines=9> */
.L_x_271:
        /* <DEDUP_REMOVED lines=9> */
.L_x_273:
[----:B------:R-:W-:-:S04]  /*59e0*/  UIADD3 UR9, UPT, UPT, UR9, 0x1, URZ ;  /* 0x0000000109097890 */ /* 0x000fc8000fffe0ff */
[----:B------:R-:W-:-:S04]  /*59f0*/  UISETP.NE.AND UP1, UPT, UR9, 0x4, UPT ;  /* 0x000000040900788c */ /* 0x000fc8000bf25270 */
[----:B------:R-:W-:Y:S02]  /*5a00*/  USEL UR7, URZ, 0x1, UP1 ;  /* 0x00000001ff077887 */ /* 0x000fe40008800000 */
[----:B------:R-:W-:-:S04]  /*5a10*/  USEL UR9, UR9, URZ, UP1 ;  /* 0x000000ff09097287 */ /* 0x000fc80008800000 */
[----:B------:R-:W-:Y:S01]  /*5a20*/  ULEA UR9, UR9, UR5, 0x3 ;  /* 0x0000000509097291 */ /* 0x000fe2000f8e18ff */
[----:B-1----:R-:W-:-:S04]  /*5a30*/  LOP3.LUT R3, R2, UR7, RZ, 0x3c, !PT ;  /* 0x0000000702037c12 */ /* 0x002fc8000f8e3cff */
[----:B------:R-:W-:Y:S01]  /*5a40*/  SHF.L.U32 R3, R3, 0x1f, RZ ;  /* 0x0000001f03037819 */ /* 0x000fe200000006ff */
[----:B------:R-:W-:-:S04]  /*5a50*/  IMAD.U32 R0, RZ, RZ, UR9 ;  /* 0x00000009ff007e24 */ /* 0x000fc8000f8e00ff */
[----:B------:R1:W2:Y:S03]  /*5a60*/  SYNCS.PHASECHK.TRANS64.TRYWAIT P0, [R0+URZ], R3 ;  /* 0x00000003000075a7 */ /* 0x0002a600080011ff */
[----:B--2---:R-:W-:Y:S05]  /*5a70*/  @!P0 NANOSLEEP.SYNCS 0x989680 ;  /* 0x009896800000895d */ /* 0x004fea0003900000 */
[----:B------:R-:W2:Y:S02]  /*5a80*/  @!P0 SYNCS.PHASECHK.TRANS64 P0, [R0+URZ], R3 ;  /* 0x00000003000085a7 */ /* 0x000ea400080010ff */
[----:B--2---:R-:W-:Y:S05]  /*5a90*/  @P0 BRA `(.L_x_124) ;  /* 0x0000000000200947 */ /* 0x004fea0003800000 */
.L_x_125:
[----:B--2---:R2:W1:Y:S02]  /*5aa0*/  SYNCS.PHASECHK.TRANS64.TRYWAIT P0, [R0+URZ], R3 ;  /* 0x00000003000075a7 */ /* 0x00446400080011ff */
[----:B-1----:R-:W-:Y:S05]  /*5ab0*/  @!P0 NANOSLEEP.SYNCS 0x989680 ;  /* 0x009896800000895d */ /* 0x002fea0003900000 */
[----:B------:R-:W1:Y:S02]  /*5ac0*/  @!P0 SYNCS.PHASECHK.TRANS64 P0, [R0+URZ], R3 ;  /* 0x00000003000085a7 */ /* 0x000e6400080010ff */
[----:B-1----:R-:W-:Y:S05]  /*5ad0*/  @!P0 BRA `(.L_x_125) ;  /* 0xfffffffc00f08947 */ /* 0x002fea000383ffff */
[----:B------:R-:W-:Y:S05]  /*5ae0*/  BRA `(.L_x_124) ;  /* 0x00000000000c7947 */ /* 0x000fea0003800000 */
.L_x_120:
[----:B------:R-:W-:-:S04]  /*5af0*/  UIADD3 UR5, UPT, UPT, UR8, 0x3a0, URZ ;  /* 0x000003a008057890 */ /* 0x000fc8000fffe0ff */
[----:B------:R-:W-:-:S09]  /*5b00*/  UPRMT UR5, UR4, 0x654, UR5 ;  /* 0x0000065404057896 */ /* 0x000fd20008000005 */
[----:B------:R-:W-:Y:S03]  /*5b10*/  SYNCS.ARRIVE.TRANS64.RED.A1T0 RZ, [UR5], RZ ;  /* 0x000000ffffff79a7 */ /* 0x000fe60008100405 */
.L_x_124:
[----:B-12---:R-:W-:Y:S01]  /*5b20*/  SHF.L.U32 R3, RZ, 0x1f, RZ ;  /* 0x0000001fff037819 */ /* 0x006fe200000006ff */
[----:B------:R-:W-:Y:S01]  /*5b30*/  UIADD3 UR5, UPT, UPT, UR8, 0x3a0, URZ ;  /* 0x000003a008057890 */ /* 0x000fe2000fffe0ff */
[----:B------:R-:W-:Y:S02]  /*5b40*/  PLOP3.LUT P0, PT, PT, PT, UP0, 0x80, 0x8 ;  /* 0x000000000008781c */ /* 0x000fe40003f0f008 */
[----:B------:R-:W1:Y:S02]  /*5b50*/  SYNCS.PHASECHK.TRANS64.TRYWAIT P1, [UR8+0x3a0], R3 ;  /* 0x0003a003ff0075a7 */ /* 0x000e640008021108 */
[----:B-1----:R-:W-:Y:S09]  /*5b60*/  @!P1 BRA `(.L_x_126) ;  /* 0x00000040007c9947 */ /* 0x002ff20003800000 */
.L_x_275:
[----:B------:R-:W-:Y:S01]  /*5b70*/  @!UP0 UPRMT UR5, UR4, 0x654, UR5 ;  /* 0x0000065404058896 */ /* 0x000fe20008000005 */
[----:B------:R-:W-:Y:S02]  /*5b80*/  UMOV UR8, 0xffff ;  /* 0x0000ffff00087882 */ /* 0x000fe40000000000 */
[----:B------:R-:W-:-:S06]  /*5b90*/  UMOV UR4, 0x1 ;  /* 0x0000000100047882 */ /* 0x000fcc0000000000 */
[----:B------:R-:W-:Y:S01]  /*5ba0*/  @!P0 SYNCS.ARRIVE.TRANS64.RED.A1T0 RZ, [UR5], RZ ;  /* 0x000000ffffff89a7 */ /* 0x000fe20008100405 */
[----:B------:R-:W-:Y:S01]  /*5bb0*/  NOP ;  /* 0x0000000000007918 */ /* 0x000fe20000000000 */
[----:B-1----:R-:W1:Y:S01]  /*5bc0*/  LDS R0, [UR6+0x14] ;  /* 0x00001406ff007984 */ /* 0x002e620008000800 */
[----:B------:R-:W-:-:S04]  /*5bd0*/  ULOP3.LUT UR5, UR24, 0xffff, URZ, 0xc0, !UPT ;  /* 0x0000ffff18057892 */ /* 0x000fc8000f8ec0ff */
[----:B------:R-:W-:-:S04]  /*5be0*/  USHF.R.U32.HI UR5, URZ, 0x5, UR5 ;  /* 0x00000005ff057899 */ /* 0x000fc80008011605 */
[----:B------:R-:W-:Y:S02]  /*5bf0*/  USHF.L.U32 UR8, UR8, UR5, URZ ;  /* 0x0000000508087299 */ /* 0x000fe400080006ff */
[----:B------:R-:W-:-:S04]  /*5c00*/  USHF.L.U32 UR4, UR4, UR5, URZ ;  /* 0x0000000504047299 */ /* 0x000fc800080006ff */
[----:B-1----:R-:W-:-:S04]  /*5c10*/  LOP3.LUT R0, R0, UR8, RZ, 0xc0, !PT ;  /* 0x0000000800007c12 */ /* 0x002fc8000f8ec0ff */
[----:B------:R-:W-:-:S13]  /*5c20*/  ISETP.NE.AND P0, PT, R0, UR8, PT ;  /* 0x0000000800007c0c */ /* 0x000fda000bf05270 */
[----:B------:R-:W-:Y:S05]  /*5c30*/  @P0 BRA `(.L_x_127) ;  /* 0x0000000000580947 */ /* 0x000fea0003800000 */
[----:B------:R-:W1:Y:S02]  /*5c40*/  LDS R0, [UR6+0x18] ;  /* 0x00001806ff007984 */ /* 0x000e640008000800 */
[----:B-1----:R-:W-:-:S04]  /*5c50*/  LOP3.LUT R0, R0, UR4, RZ, 0xc0, !PT ;  /* 0x0000000400007c12 */ /* 0x002fc8000f8ec0ff */
[----:B------:R-:W-:-:S13]  /*5c60*/  ISETP.NE.AND P0, PT, R0, UR4, PT ;  /* 0x0000000400007c0c */ /* 0x000fda000bf05270 */
[----:B------:R-:W-:Y:S05]  /*5c70*/  @P0 BRA `(.L_x_128) ;  /* 0x00000000003c0947 */ /* 0x000fea0003800000 */
[----:B------:R-:W1:Y:S01]  /*5c80*/  S2R R2, SR_LANEID ;  /* 0x0000000000027919 */ /* 0x000e620000000000 */
[----:B------:R-:W-:Y:S01]  /*5c90*/  ULOP3.LUT UR8, URZ, UR8, URZ, 0x33, !UPT ;  /* 0x00000008ff087292 */ /* 0x000fe2000f8e33ff */
[----:B------:R-:W-:Y:S01]  /*5ca0*/  LOP3.LUT R4, RZ, UR4, RZ, 0x33, !PT ;  /* 0x00000004ff047c12 */ /* 0x000fe2000f8e33ff */
[----:B------:R-:W-:Y:S02]  /*5cb0*/  VOTEU.ANY UR7, UPT, PT ;  /* 0x0000000000077886 */ /* 0x000fe400038e0100 */
[----:B------:R-:W-:Y:S01]  /*5cc0*/  UFLO.U32 UR7, UR7 ;  /* 0x00000007000772bd */ /* 0x000fe200080e0000 */
[----:B------:R-:W2:Y:S01]  /*5cd0*/  REDUX UR4, R4 ;  /* 0x00000000040473c4 */ /* 0x000ea20000000000 */
[----:B------:R-:W-:-:S06]  /*5ce0*/  IMAD.U32 R0, RZ, RZ, UR8 ;  /* 0x00000008ff007e24 */ /* 0x000fcc000f8e00ff */
[----:B------:R1:W-:Y:S01]  /*5cf0*/  UTCATOMSWS.AND URZ, UR8 ;  /* 0x0000000800ff79e3 */ /* 0x0003e20008000000 */
[----:B------:R-:W3:Y:S01]  /*5d00*/  REDUX UR5, R0 ;  /* 0x00000000000573c4 */ /* 0x000ee20000000000 */
[----:B-1----:R-:W-:Y:S01]  /*5d10*/  ISETP.EQ.U32.AND P0, PT, R2, UR7, PT ;  /* 0x0000000702007c0c */ /* 0x002fe2000bf02070 */
[----:B--2---:R-:W-:Y:S01]  /*5d20*/  IMAD.U32 R2, RZ, RZ, UR4 ;  /* 0x00000004ff027e24 */ /* 0x004fe2000f8e00ff */
[----:B---3--:R-:W-:-:S11]  /*5d30*/  MOV R3, UR5 ;  /* 0x0000000500037c02 */ /* 0x008fd60008000f00 */
[----:B------:R1:W-:Y:S04]  /*5d40*/  @P0 ATOMS.AND RZ, [UR6+0x14], R3 ;  /* 0x00001403ffff098c */ /* 0x0003e8000a800006 */
[----:B------:R1:W-:Y:S01]  /*5d50*/  @P0 ATOMS.AND RZ, [UR6+0x18], R2 ;  /* 0x00001802ffff098c */ /* 0x0003e2000a800006 */
[----:B------:R-:W-:Y:S05]  /*5d60*/  BRA `(.L_x_129) ;  /* 0x0000000000147947 */ /* 0x000fea0003800000 */
.L_x_128:
[----:B------:R-:W-:Y:S02]  /*5d70*/  MOV R2, 0x5d90 ;  /* 0x00005d9000027802 */ /* 0x000fe40000000f00 */
[----:B---345:R-:W-:Y:S05]  /*5d80*/  CALL.REL.NOINC `($__internal_0_$__cuda_sm10x_tcgen05_guardrail_trap_col_being_dealloced_not_returned_by_alloc) ;  /* 0x0000004000907944 */ /* 0x038fea0003c00000 */
[----:B------:R-:W-:Y:S05]  /*5d90*/  BRA `(.L_x_129) ;  /* 0x0000000000087947 */ /* 0x000fea0003800000 */
.L_x_127:
[----:B------:R-:W-:Y:S02]  /*5da0*/  MOV R2, 0x5dc0 ;  /* 0x00005dc000027802 */ /* 0x000fe40000000f00 */
[----:B---345:R-:W-:Y:S05]  /*5db0*/  CALL.REL.NOINC `($__internal_2_$__cuda_sm10x_tcgen05_guardrail_trap_unallocated_columns_being_dealloced) ;  /* 0x00000040009c7944 */ /* 0x038fea0003c00000 */
.L_x_129:
[----:B------:R-:W-:Y:S01]  /*5dc0*/  NOP ;  /* 0x0000000000007918 */ /* 0x000fe20000000000 */
[----:B----4-:R-:W-:Y:S05]  /*5dd0*/  EXIT ;  /* 0x000000000000794d */ /* 0x010fea0003800000 */
.L_x_100:
[----:B------:R-:W-:-:S09]  /*5de0*/  UISETP.NE.OR UP5, UPT, UR10, 0x3, !UP5 ;  /* 0x000000030a00788c */ /* 0x000fd2000efa5670 */
[----:B------:R-:W-:Y:S05]  /*5df0*/  BRA.U UP5, `(.L_x_130) ;  /* 0x0000000905c87547 */ /* 0x000fea000b800000 */
[----:B------:R-:W1:Y:S01]  /*5e00*/  LDC R0, c[0x0][0xb30] ;  /* 0x0002cc00ff007b82 */ /* 0x000e620000000800 */
[----:B------:R-:W2:Y:S01]  /*5e10*/  LDCU.64 UR8, c[0x0][0x888] ;  /* 0x00011100ff0877ac */ /* 0x000ea20008000a00 */
[----:B------:R-:W-:Y:S01]  /*5e20*/  IMAD.MOV.U32 R30, RZ, RZ, 0x1 ;  /* 0x00000001ff1e7424 */ /* 0x000fe200078e00ff */
[----:B------:R-:W-:Y:S01]  /*5e30*/  CS2R R28, SRZ ;  /* 0x00000000001c7805 */ /* 0x000fe2000001ff00 */
[----:B------:R-:W-:Y:S01]  /*5e40*/  IMAD.MOV.U32 R25, RZ, RZ, 0x1000 ;  /* 0x00001000ff197424 */ /* 0x000fe200078e00ff */
[----:B------:R-:W3:Y:S03]  /*5e50*/  LDCU.64 UR4, c[0x0][0x890] ;  /* 0x00011200ff0477ac */ /* 0x000ee60008000a00 */
[----:B------:R-:W4:Y:S01]  /*5e60*/  LDC R19, c[0x0][0x370] ;  /* 0x0000dc00ff137b82 */ /* 0x000f220000000800 */
[----:B------:R-:W-:Y:S01]  /*5e70*/  UMOV UR6, 0x400 ;  /* 0x0000040000067882 */ /* 0x000fe20000000000 */
[----:B------:R-:W-:-:S02]  /*5e80*/  UPLOP3.LUT UP1, UPT, UPT, UPT, UPT, 0x40, 0x4 ;  /* 0x000000000004789c */ /* 0x000fc40003f2e870 */
[----:B------:R-:W-:-:S04]  /*5e90*/  ULEA UR6, UR37, UR6, 0x18 ;  /* 0x0000000625067291 */ /* 0x000fc8000f8ec0ff */
[----:B------:R-:W4:Y:S01]  /*5ea0*/  LDC R2, c[0x0][0xb0c] ;  /* 0x0002c300ff027b82 */ /* 0x000f220000000800 */
[----:B--2---:R-:W-:Y:S02]  /*5eb0*/  UISETP.NE.U32.AND UP2, UPT, UR8, URZ, UPT ;  /* 0x000000ff0800728c */ /* 0x004fe4000bf45070 */
[----:B------:R-:W-:Y:S02]  /*5ec0*/  UIADD3 UR8, UPT, UPT, UR6, 0x300, URZ ;  /* 0x0000030006087890 */ /* 0x000fe4000fffe0ff */
[----:B---3--:R-:W-:-:S03]  /*5ed0*/  UISETP.NE.U32.AND UP3, UPT, UR4, URZ, UPT ;  /* 0x000000ff0400728c */ /* 0x008fc6000bf65070 */
[----:B------:R-:W2:Y:S01]  /*5ee0*/  LDC R18, c[0x0][0xb20] ;  /* 0x0002c800ff127b82 */ /* 0x000ea20000000800 */
[----:B-1----:R-:W-:Y:S01]  /*5ef0*/  ISETP.NE.AND P1, PT, R0, 0x1, PT ;  /* 0x000000010000780c */ /* 0x002fe20003f25270 */
[----:B------:R-:W-:Y:S02]  /*5f00*/  UISETP.NE.AND.EX UP2, UPT, UR9, URZ, UPT, UP2 ;  /* 0x000000ff0900728c */ /* 0x000fe4000bf45320 */
[----:B------:R-:W-:Y:S02]  /*5f10*/  UPRMT UR37, UR37, 0x654, UR8 ;  /* 0x0000065425257896 */ /* 0x000fe40008000008 */
[----:B------:R-:W-:Y:S02]  /*5f20*/  UISETP.NE.AND.EX UP3, UPT, UR5, URZ, UPT, UP3 ;  /* 0x000000ff0500728c */ /* 0x000fe4000bf65330 */
[----:B------:R-:W1:Y:S08]  /*5f30*/  LDC.64 R32, c[0x0][0x348] ;  /* 0x0000d200ff207b82 */ /* 0x000e700000000a00 */
[----:B------:R-:W3:Y:S08]  /*5f40*/  LDC.64 R16, c[0x0][0xb10] ;  /* 0x0002c400ff107b82 */ /* 0x000ef00000000a00 */
[----:B------:R-:W1:Y:S08]  /*5f50*/  LDC.64 R6, c[0x0][0xb18] ;  /* 0x0002c600ff067b82 */ /* 0x000e700000000a00 */
[----:B------:R-:W1:Y:S08]  /*5f60*/  LDC.64 R4, c[0x0][0xb28] ;  /* 0x0002ca00ff047b82 */ /* 0x000e700000000a00 */
[----:B--2-4-:R-:W1:Y:S02]  /*5f70*/  LDC R24, c[0x0][0x374] ;  /* 0x0000dd00ff187b82 */ /* 0x014e640000000800 */
.L_x_138:
[C---:B------:R-:W-:Y:S02]  /*5f80*/  LEA R0, R29.reuse, UR6, 0x3 ;  /* 0x000000061d007c11 */ /* 0x040fe4000f8e18ff */
[----:B------:R-:W-:Y:S02]  /*5f90*/  SHF.L.U32 R3, R28, 0x1f, RZ ;  /* 0x0000001f1c037819 */ /* 0x000fe400000006ff */
[----:B------:R-:W-:Y:S02]  /*5fa0*/  LEA R20, R29, UR6, 0x4 ;  /* 0x000000061d147c11 */ /* 0x000fe4000f8e20ff */
[----:B--2---:R-:W2:Y:S02]  /*5fb0*/  SYNCS.PHASECHK.TRANS64.TRYWAIT P0, [R0+URZ+0x320], R3 ;  /* 0x00032003000075a7 */ /* 0x004ea400080011ff */
[----:B--2---:R-:W-:Y:S05]  /*5fc0*/  @!P0 BRA `(.L_x_131) ;  /* 0x0000003c007c8947 */ /* 0x004fea0003800000 */
.L_x_276:
[----:B------:R-:W-:Y:S01]  /*5fd0*/  ISETP.GE.AND P0, PT, R40, 0x1, PT ;  /* 0x000000012800780c */ /* 0x000fe20003f06270 */
[----:B------:R-:W4:Y:S01]  /*5fe0*/  LDS.128 R20, [R20+0x3b0] ;  /* 0x0003b00014147984 */ /* 0x000f220000000c00 */
[----:B------:R-:W-:Y:S01]  /*5ff0*/  ISETP.NE.U32.AND P4, PT, RZ, UR4, PT ;  /* 0x00000004ff007c0c */ /* 0x000fe2000bf85070 */
[----:B--2---:R-:W-:Y:S01]  /*6000*/  VIADD R0, R0, 0x330 ;  /* 0x0000033000007836 */ /* 0x004fe20000000000 */
[----:B------:R-:W-:Y:S02]  /*6010*/  SHF.L.U32 R26, R30, 0x1f, RZ ;  /* 0x0000001f1e1a7819 */ /* 0x000fe400000006ff */
[----:B------:R-:W-:Y:S02]  /*6020*/  ISETP.NE.AND.EX P4, PT, RZ, UR5, PT, P4 ;  /* 0x00000005ff007c0c */ /* 0x000fe4000bf85340 */
[----:B------:R-:W-:Y:S01]  /*6030*/  PRMT R0, RZ, 0x654, R0 ;  /* 0x00000654ff007816 */ /* 0x000fe20000000000 */
[----:B------:R-:W-:Y:S01]  /*6040*/  @!PT LDS RZ, [RZ] ;  /* 0x00000000fffff984 */ /* 0x000fe20000000800 */
[----:B------:R-:W-:Y:S01]  /*6050*/  @!PT LDS RZ, [RZ] ;  /* 0x00000000fffff984 */ /* 0x000fe20000000800 */
[----:B------:R-:W-:Y:S01]  /*6060*/  @!PT LDS RZ, [RZ] ;  /* 0x00000000fffff984 */ /* 0x000fe20000000800 */
[----:B------:R-:W-:Y:S01]  /*6070*/  @!PT LDS RZ, [RZ] ;  /* 0x00000000fffff984 */ /* 0x000fe20000000800 */
[----:B------:R2:W-:Y:S06]  /*6080*/  MEMBAR.ALL.CTA ;  /* 0x0000000000007992 */ /* 0x0005ec0000008000 */
[----:B--2---:R-:W2:Y:S02]  /*6090*/  FENCE.VIEW.ASYNC.S ;  /* 0x00000000000073c6 */ /* 0x004ea40000000000 */
[----:B--2---:R2:W-:Y:S01]  /*60a0*/  SYNCS.ARRIVE.TRANS64.RED.A1T0 RZ, [R0+URZ], RZ ;  /* 0x000000ff00ff79a7 */ /* 0x0045e200081004ff */
[----:B----4-:R-:W-:Y:S11]  /*60b0*/  LOP3.LUT P3, RZ, R22, 0x1, RZ, 0xc0, !PT ;  /* 0x0000000116ff7812 */ /* 0x010ff6000786c0ff */
[----:B------:R-:W-:Y:S02]  /*60c0*/  @!UPT UIADD3 URZ, UPT, UPT, URZ, URZ, URZ ;  /* 0x000000fffffff290 */ /* 0x000fe4000fffe0ff */
[----:B------:R-:W-:Y:S02]  /*60d0*/  @P3 MOV R13, R20 ;  /* 0x00000014000d3202 */ /* 0x000fe40000000f00 */
[----:B------:R-:W-:Y:S01]  /*60e0*/  @P3 LOP3.LUT R8, R21, 0xffff, RZ, 0xc0, !PT ;  /* 0x0000ffff15083812 */ /* 0x000fe200078ec0ff */
[----:B--2---:R-:W-:Y:S06]  /*60f0*/  @!P0 BRA `(.L_x_132) ;  /* 0x0000000000a48947 */ /* 0x004fec0003800000 */
[----:B-1----:R-:W-:Y:S01]  /*6100*/  IMAD.HI.U32 R31, R24, R7, RZ ;  /* 0x00000007181f7227 */ /* 0x002fe200078e00ff */
[----:B------:R-:W-:Y:S02]  /*6110*/  ISETP.NE.AND P0, PT, R6, 0x1, PT ;  /* 0x000000010600780c */ /* 0x000fe40003f05270 */
[----:B------:R-:W-:Y:S01]  /*6120*/  ISETP.NE.AND P2, PT, R40, 0x1, PT ;  /* 0x000000012800780c */ /* 0x000fe20003f45270 */
[----:B---3--:R-:W-:Y:S01]  /*6130*/  IMAD.HI.U32 R34, R19, R16, RZ ;  /* 0x0000001013227227 */ /* 0x008fe200078e00ff */
[----:B------:R-:W-:Y:S02]  /*6140*/  SHF.R.U32.HI R31, RZ, R18, R31 ;  /* 0x00000012ff1f7219 */ /* 0x000fe4000001161f */
[----:B------:R-:W-:Y:S01]  /*6150*/  ISETP.NE.AND P5, PT, R2, 0x1, PT ;  /* 0x000000010200780c */ /* 0x000fe20003fa5270 */
[----:B------:R-:W-:Y:S01]  /*6160*/  IMAD.HI.U32 R36, R13, R16, RZ ;  /* 0x000000100d247227 */ /* 0x000fe200078e00ff */
[----:B------:R-:W-:Y:S02]  /*6170*/  SHF.R.U32.HI R34, RZ, R17, R34 ;  /* 0x00000011ff227219 */ /* 0x000fe40000011622 */
[----:B------:R-:W-:Y:S01]  /*6180*/  SEL R3, R24, R31, !P0 ;  /* 0x0000001f18037207 */ /* 0x000fe20004000000 */
[C---:B------:R-:W-:Y:S01]  /*6190*/  IMAD.HI.U32 R31, R8.reuse, R7, RZ ;  /* 0x00000007081f7227 */ /* 0x040fe200078e00ff */
[----:B------:R-:W-:Y:S02]  /*61a0*/  SEL R11, R19, R34, !P5 ;  /* 0x00000022130b7207 */ /* 0x000fe40006800000 */
[----:B------:R-:W-:Y:S01]  /*61b0*/  SHF.R.U32.HI R36, RZ, R17, R36 ;  /* 0x00000011ff247219 */ /* 0x000fe20000011624 */
[----:B------:R-:W-:Y:S01]  /*61c0*/  IMAD.HI.U32 R38, R3, R4, RZ ;  /* 0x0000000403267227 */ /* 0x000fe200078e00ff */
[----:B------:R-:W-:Y:S03]  /*61d0*/  SHF.R.U32.HI R31, RZ, R18, R31 ;  /* 0x00000012ff1f7219 */ /* 0x000fe6000001161f */
[----:B------:R-:W-:Y:S01]  /*61e0*/  IMAD.HI.U32 R34, R11, R4, RZ ;  /* 0x000000040b227227 */ /* 0x000fe200078e00ff */
[----:B------:R-:W-:Y:S02]  /*61f0*/  @P2 SHF.R.U32.HI R3, RZ, R5, R38 ;  /* 0x00000005ff032219 */ /* 0x000fe40000011626 */
[----:B------:R-:W-:Y:S02]  /*6200*/  SEL R9, R8, R31, !P0 ;  /* 0x0000001f08097207 */ /* 0x000fe40004000000 */
[----:B------:R-:W-:Y:S01]  /*6210*/  @P2 SHF.R.U32.HI R11, RZ, R5, R34 ;  /* 0x00000005ff0b2219 */ /* 0x000fe20000011622 */
[C---:B------:R-:W-:Y:S01]  /*6220*/  IMAD R10, R40.reuse, R3, RZ ;  /* 0x00000003280a7224 */ /* 0x040fe200078e02ff */
[----:B------:R-:W-:Y:S01]  /*6230*/  SEL R3, R13, R36, !P5 ;  /* 0x000000240d037207 */ /* 0x000fe20006800000 */
[C---:B------:R-:W-:Y:S03]  /*6240*/  IMAD.HI.U32 R14, R9.reuse, R4, RZ ;  /* 0x00000004090e7227 */ /* 0x040fe600078e00ff */
[----:B------:R-:W-:Y:S01]  /*6250*/  ISETP.GE.AND P0, PT, R9, R10, PT ;  /* 0x0000000a0900720c */ /* 0x000fe20003f06270 */
[C---:B------:R-:W-:Y:S01]  /*6260*/  IMAD R12, R40.reuse, R11, RZ ;  /* 0x0000000b280c7224 */ /* 0x040fe200078e02ff */
[-C--:B------:R-:W-:Y:S04]  /*6270*/  SHF.R.U32.HI R14, RZ, R5.reuse, R14 ;  /* 0x00000005ff0e7219 */ /* 0x080fe8000001160e */
[----:B------:R-:W-:Y:S02]  /*6280*/  ISETP.GE.OR P0, PT, R3, R12, P0 ;  /* 0x0000000c0300720c */ /* 0x000fe40000706670 */
[----:B------:R-:W-:Y:S05]  /*6290*/  SEL R15, R9, R14, !P2 ;  /* 0x0000000e090f7207 */ /* 0x000fea0005000000 */
[----:B------:R-:W-:Y:S04]  /*62a0*/  IMAD.MOV R14, RZ, RZ, -R15 ;  /* 0x000000ffff0e7224 */ /* 0x000fe800078e0a0f */
[----:B------:R-:W-:Y:S02]  /*62b0*/  IMAD R14, R40, R14, R9 ;  /* 0x0000000e280e7224 */ /* 0x000fe400078e0209 */
[C---:B------:R-:W-:Y:S05]  /*62c0*/  @!P0 IMAD.HI.U32 R10, R3.reuse, R4, RZ ;  /* 0x00000004030a8227 */ /* 0x040fea00078e00ff */
[----:B------:R-:W-:Y:S04]  /*62d0*/  @!P0 SHF.R.U32.HI R10, RZ, R5, R10 ;  /* 0x00000005ff0a8219 */ /* 0x000fe8000001160a */
[----:B------:R-:W-:Y:S01]  /*62e0*/  @!P0 SEL R0, R3, R10, !P2 ;  /* 0x0000000a03008207 */ /* 0x000fe20005000000 */
[----:B------:R-:W-:Y:S03]  /*62f0*/  IMAD.MOV R10, RZ, RZ, -R3 ;  /* 0x000000ffff0a7224 */ /* 0x000fe600078e0a03 */
[----:B------:R-:W-:Y:S01]  /*6300*/  @!P0 IADD3 R15, PT, PT, R15, -R0, RZ ;  /* 0x800000000f0f8210 */ /* 0x000fe20007ffe0ff */
[----:B------:R-:W-:Y:S01]  /*6310*/  @!P0 IMAD R0, R11, R14, R0 ;  /* 0x0000000e0b008224 */ /* 0x000fe200078e0200 */
[----:B------:R-:W-:Y:S01]  /*6320*/  IADD3 R11, PT, PT, -R9, RZ, RZ ;  /* 0x000000ff090b7210 */ /* 0x000fe20007ffe1ff */
[----:B------:R-:W-:Y:S02]  /*6330*/  IMAD R13, R2, R10, R13 ;  /* 0x0000000a020d7224 */ /* 0x000fe400078e020d */
[----:B------:R-:W-:Y:S02]  /*6340*/  @!P0 IMAD R9, R15, R40, R3 ;  /* 0x000000280f098224 */ /* 0x000fe400078e0203 */
[----:B------:R-:W-:Y:S02]  /*6350*/  @!P0 IMAD.MOV.U32 R3, RZ, RZ, R0 ;  /* 0x000000ffff038224 */ /* 0x000fe400078e0000 */
[----:B------:R-:W-:Y:S02]  /*6360*/  IMAD R8, R6, R11, R8 ;  /* 0x0000000b06087224 */ /* 0x000fe400078e0208 */
[----:B------:R-:W-:Y:S02]  /*6370*/  IMAD R13, R3, R2, R13 ;  /* 0x00000002030d7224 */ /* 0x000fe400078e020d */
[----:B------:R-:W-:Y:S02]  /*6380*/  IMAD R8, R9, R6, R8 ;  /* 0x0000000609087224 */ /* 0x000fe400078e0208 */
.L_x_132:
[----:B------:R-:W-:Y:S05]  /*6390*/  BRA.U UP1, `(.L_x_133) ;  /* 0x0000000101107547 */ /* 0x000fea000b800000 */
[----:B------:R-:W-:Y:S04]  /*63a0*/  MOV R0, UR7 ;  /* 0x0000000700007c02 */ /* 0x000fe80008000f00 */
[----:B------:R-:W-:Y:S04]  /*63b0*/  SHF.L.U32 R3, R0, 0x1f, RZ ;  /* 0x0000001f00037819 */ /* 0x000fe800000006ff */
[----:B------:R-:W2:Y:S02]  /*63c0*/  SYNCS.PHASECHK.TRANS64.TRYWAIT P0, [UR6+0x318], R3 ;  /* 0x00031803ff0075a7 */ /* 0x000ea40008001106 */
[----:B--2---:R-:W-:Y:S05]  /*63d0*/  @!P0 BRA `(.L_x_134) ;  /* 0x00000038008c8947 */ /* 0x004fea0003800000 */
.L_x_133:
[----:B------:R-:W-:Y:S05]  /*63e0*/  BRA.U !UP3, `(.L_x_135) ;  /* 0x000000010b347547 */ /* 0x000fea000b800000 */
[----:B------:R-:W-:Y:S01]  /*63f0*/  UPLOP3.LUT UP0, UPT, UPT, UPT, UP2, 0x80, 0x8 ;  /* 0x000000000008789c */ /* 0x000fe20003f0f020 */
[----:B--2---:R-:W-:Y:S02]  /*6400*/  HFMA2 R0, -RZ, RZ, 0, 5.9604644775390625e-08 ;  /* 0x00000001ff007431 */ /* 0x004fe400000001ff */
[----:B------:R-:W-:Y:S03]  /*6410*/  IMAD.MOV.U32 R99, RZ, RZ, 0x1 ;  /* 0x00000001ff637424 */ /* 0x000fe600078e00ff */
[----:B------:R-:W-:Y:S05]  /*6420*/  PLOP3.LUT P0, PT, PT, PT, UP0, 0x80, 0x8 ;  /* 0x000000000008781c */ /* 0x000fea0003f0f008 */
[----:B------:R-:W2:Y:S01]  /*6430*/  @UP0 LDCU.64 UR10, c[0x0][0x888] ;  /* 0x00011100ff0a07ac */ /* 0x000ea20008000a00 */
[----:B------:R-:W-:Y:S07]  /*6440*/  @UP0 UIMAD UR8, UR36, UR4, URZ ;  /* 0x00000004240802a4 */ /* 0x000fee000f8e02ff */
[----:B------:R-:W-:Y:S01]  /*6450*/  @!P0 PRMT R99, R0, 0x7610, R99 ;  /* 0x0000761000638816 */ /* 0x000fe20000000063 */
[----:B--2---:R-:W-:Y:S03]  /*6460*/  @UP0 UIMAD.WIDE UR10, UR8, 0x4, UR10 ;  /* 0x00000004080a08a5 */ /* 0x004fe6000f8e020a */
[----:B------:R-:W2:Y:S03]  /*6470*/  @!UP0 LDCU UR8, c[0x0][0x880] ;  /* 0x00011000ff0887ac */ /* 0x000ea60008000800 */
[----:B------:R-:W-:Y:S01]  /*6480*/  IMAD.U32 R10, RZ, RZ, UR10 ;  /* 0x0000000aff0a7e24 */ /* 0x000fe2000f8e00ff */
[----:B------:R-:W-:Y:S05]  /*6490*/  MOV R11, UR11 ;  /* 0x0000000b000b7c02 */ /* 0x000fea0008000f00 */
[----:B-----5:R4:W5:Y:S02]  /*64a0*/  @P0 LDG.E R48, desc[UR40][R10.64] ;  /* 0x000000280a300981 */ /* 0x020964000c1e1900 */
[----:B--2-4-:R-:W-:Y:S07]  /*64b0*/  @!P0 IMAD.U32 R48, RZ, RZ, UR8 ;  /* 0x00000008ff308e24 */ /* 0x014fee000f8e00ff */
.L_x_135:
[----:B-----5:R-:W-:Y:S01]  /*64c0*/  @!P4 ISETP.EQ.AND P5, PT, R48, RZ, PT ;  /* 0x000000ff3000c20c */ /* 0x020fe20003fa2270 */
[----:B------:R-:W-:Y:S01]  /*64d0*/  @!UPT UIADD3 URZ, UPT, UPT, URZ, URZ, URZ ;  /* 0x000000fffffff290 */ /* 0x000fe2000fffe0ff */
[----:B------:R-:W-:Y:S11]  /*64e0*/  @!P4 BRA `(.L_x_136) ;  /* 0x000000000014c947 */ /* 0x000ff60003800000 */
[----:B------:R-:W-:Y:S02]  /*64f0*/  LOP3.LUT P0, RZ, R99, 0xff, RZ, 0xc0, !PT ;  /* 0x000000ff63ff7812 */ /* 0x000fe4000780c0ff */
[----:B------:R-:W-:Y:S04]  /*6500*/  PLOP3.LUT P5, PT, PT, PT, UP0, 0x80, 0x8 ;  /* 0x000000000008781c */ /* 0x000fe80003faf008 */
[----:B------:R-:W-:Y:S07]  /*6510*/  PLOP3.LUT P5, PT, P5, PT, PT, 0x8, 0x80 ;  /* 0x000000000080781c */ /* 0x000fee0002fae170 */
[----:B------:R-:W-:Y:S11]  /*6520*/  @P0 ISETP.EQ.AND P5, PT, R48, RZ, PT ;  /* 0x000000ff3000020c */ /* 0x000ff60003fa2270 */
[----:B------:R-:W-:Y:S02]  /*6530*/  @!UPT UIADD3 URZ, UPT, UPT, URZ, URZ, URZ ;  /* 0x000000fffffff290 */ /* 0x000fe4000fffe0ff */
.L_x_136:
[----:B------:R-:W4:Y:S01]  /*6540*/  SYNCS.PHASECHK.TRANS64.TRYWAIT P4, [UR6+0x308], R26 ;  /* 0x0003081aff0075a7 */ /* 0x000f220008081106 */
[----:B------:R-:W-:Y:S01]  /*6550*/  @P3 SHF.R.U32.HI R27, RZ, 0x10, R21 ;  /* 0x00000010ff1b3819 */ /* 0x000fe20000011615 */
[----:B------:R-:W-:Y:S01]  /*6560*/  VIADD R29, R29, 0x1 ;  /* 0x000000011d1d7836 */ /* 0x000fe20000000000 */
[----:B------:R-:W5:Y:S08]  /*6570*/  LDC.64 R14, c[0x0][0xb10] ;  /* 0x0002c400ff0e7b82 */ /* 0x000f700000000a00 */
[----:B------:R-:W1:Y:S08]  /*6580*/  LDC.64 R10, c[0x0][0xb18] ;  /* 0x0002c600ff0a7b82 */ /* 0x000e700000000a00 */
[----:B--2---:R-:W2:Y:S08]  /*6590*/  @!P1 LDC R0, c[0x0][0xb20] ;  /* 0x0002c800ff009b82 */ /* 0x004eb00000000800 */
[----:B------:R-:W3:Y:S01]  /*65a0*/  @!P1 LDC R3, c[0x0][0xb0c] ;  /* 0x0002c300ff039b82 */ /* 0x000ee20000000800 */
[----:B-----5:R-:W-:Y:S05]  /*65b0*/  @!P1 IMAD.HI.U32 R14, R13, R14, RZ ;  /* 0x0000000e0d0e9227 */ /* 0x020fea00078e00ff */
[----:B------:R-:W-:Y:S01]  /*65c0*/  @!P1 SHF.R.U32.HI R14, RZ, R15, R14 ;  /* 0x0000000fff0e9219 */ /* 0x000fe2000001160e */
[----:B-1----:R-:W-:Y:S01]  /*65d0*/  @!P1 IMAD.HI.U32 R11, R8, R11, RZ ;  /* 0x0000000b080b9227 */ /* 0x002fe200078e00ff */
[----:B------:R-:W-:Y:S04]  /*65e0*/  @!P1 ISETP.NE.AND P0, PT, R10, 0x1, PT ;  /* 0x000000010a00980c */ /* 0x000fe80003f05270 */
[----:B--2---:R-:W-:Y:S02]  /*65f0*/  @!P1 SHF.R.U32.HI R9, RZ, R0, R11 ;  /* 0x00000000ff099219 */ /* 0x004fe4000001160b */
[----:B---3--:R-:W-:Y:S02]  /*6600*/  @!P1 ISETP.NE.AND P2, PT, R3, 0x1, PT ;  /* 0x000000010300980c */ /* 0x008fe40003f45270 */
[----:B------:R-:W-:Y:S02]  /*6610*/  @!P1 SEL R9, R8, R9, !P0 ;  /* 0x0000000908099207 */ /* 0x000fe40004000000 */
[----:B------:R-:W-:Y:S02]  /*6620*/  ELECT P0, URZ, PT ;  /* 0x0000000000ff782f */ /* 0x000fe40003800000 */
[----:B------:R-:W-:Y:S05]  /*6630*/  @!P1 SEL R14, R13, R14, !P2 ;  /* 0x0000000e0d0e9207 */ /* 0x000fea0005000000 */
[----:B------:R-:W-:Y:S02]  /*6640*/  @!P1 IMAD.IADD R0, R9, 0x1, -R14 ;  /* 0x0000000109009824 */ /* 0x000fe400078e0a0e */
[----:B------:R-:W-:Y:S02]  /*6650*/  @!P1 IMAD.IADD R9, R14, 0x1, -R9 ;  /* 0x000000010e099824 */ /* 0x000fe400078e0a09 */
[----:B------:R-:W-:Y:S02]  /*6660*/  @!P1 IMAD R13, R0, R3, R13 ;  /* 0x00000003000d9224 */ /* 0x000fe400078e020d */
[----:B------:R-:W-:Y:S01]  /*6670*/  @!P1 IMAD R8, R9, R10, R8 ;  /* 0x0000000a09089224 */ /* 0x000fe200078e0208 */
[----:B----4-:R-:W-:Y:S06]  /*6680*/  @!P4 BRA `(.L_x_137) ;  /* 0x0000003400f8c947 */ /* 0x010fec0003800000 */
.L_x_279:
[----:B------:R-:W-:Y:S01]  /*6690*/  PLOP3.LUT P5, PT, P5, P0, PT, 0xf2, 0x2f ;  /* 0x00000000002f781c */ /* 0x000fe20002fa1e72 */
[----:B------:R-:W-:Y:S01]  /*66a0*/  UMOV UR14, 0x0 ;  /* 0x00000000000e7882 */ /* 0x000fe20000000000 */
[----:B------:R-:W-:Y:S01]  /*66b0*/  LOP3.LUT R30, R30, 0x1, RZ, 0x3c, !PT ;  /* 0x000000011e1e7812 */ /* 0x000fe200078e3cff */
[----:B------:R-:W-:Y:S01]  /*66c0*/  UMOV UR15, 0x10000000 ;  /* 0x10000000000f7882 */ /* 0x000fe20000000000 */
[----:B------:R-:W-:Y:S01]  /*66d0*/  UMOV UR12, UR36 ;  /* 0x00000024000c7c82 */ /* 0x000fe20008000000 */
[----:B------:R-:W-:Y:S08]  /*66e0*/  @P3 R2UR UR36, R27 ;  /* 0x000000001b2432ca */ /* 0x000ff000000e0000 */
[----:B-1----:R-:W-:Y:S01]  /*66f0*/  @!P5 IADD3 R3, P0, PT, R32, 0x580, RZ ;  /* 0x000005802003d810 */ /* 0x002fe20007f1e0ff */
[----:B------:R-:W-:Y:S01]  /*6700*/  @!P5 IMAD.SHL.U32 R98, R98, 0x20, RZ ;  /* 0x000000206262d824 */ /* 0x000fe200078e00ff */
[----:B------:R-:W-:Y:S01]  /*6710*/  VOTEU.ALL UP1, P5 ;  /* 0x0000000000ff7886 */ /* 0x000fe20002820000 */
[----:B------:R-:W-:Y:S01]  /*6720*/  @!P5 IMAD.SHL.U32 R97, R97, 0x80, RZ ;  /* 0x000000806161d824 */ /* 0x000fe200078e00ff */
[----:B------:R-:W-:Y:S01]  /*6730*/  @!P5 R2UR UR9, R3 ;  /* 0x000000000309d2ca */ /* 0x000fe200000e0000 */
[----:B------:R-:W-:Y:S01]  /*6740*/  @!P5 IMAD.X R0, RZ, RZ, R33, P0 ;  /* 0x000000ffff00d224 */ /* 0x000fe200000e0621 */
[----:B------:R-:W-:Y:S01]  /*6750*/  @!P5 R2UR UR10, R98 ;  /* 0x00000000620ad2ca */ /* 0x000fe200000e0000 */
[----:B------:R-:W-:Y:S01]  /*6760*/  IMAD.IADD R98, R8, 0x1, R81 ;  /* 0x0000000108627824 */ /* 0x000fe200078e0251 */
[----:B------:R-:W-:Y:S01]  /*6770*/  @!P5 R2UR UR11, R97 ;  /* 0x00000000610bd2ca */ /* 0x000fe200000e0000 */
[----:B------:R-:W-:Y:S01]  /*6780*/  IMAD.IADD R97, R13, 0x1, R96 ;  /* 0x000000010d617824 */ /* 0x000fe200078e0260 */
[----:B------:R-:W-:Y:S02]  /*6790*/  @!P5 R2UR UR8, R0 ;  /* 0x000000000008d2ca */ /* 0x000fe400000e0000 */
[C---:B------:R-:W-:Y:S04]  /*67a0*/  ISETP.NE.AND P0, PT, R29.reuse, 0x2, PT ;  /* 0x000000021d00780c */ /* 0x040fe80003f05270 */
[----:B------:R-:W-:Y:S01]  /*67b0*/  SEL R3, RZ, 0x1, P0 ;  /* 0x00000001ff037807 */ /* 0x000fe20000000000 */
[----:B------:R-:W-:Y:S01]  /*67c0*/  IMAD.U32 R10, RZ, RZ, UR9 ;  /* 0x00000009ff0a7e24 */ /* 0x000fe2000f8e00ff */
[----:B------:R-:W-:Y:S01]  /*67d0*/  @!UP1 UIADD3 UR9, UPT, UPT, UR6, 0x300, URZ ;  /* 0x0000030006099890 */ /* 0x000fe2000fffe0ff */
[----:B------:R-:W-:Y:S02]  /*67e0*/  SEL R29, R29, RZ, P0 ;  /* 0x000000ff1d1d7207 */ /* 0x000fe40000000000 */
[----:B------:R-:W-:Y:S02]  /*67f0*/  LOP3.LUT R28, R28, R3, RZ, 0x3c, !PT ;  /* 0x000000031c1c7212 */ /* 0x000fe400078e3cff */
[----:B------:R-:W-:Y:S01]  /*6800*/  IMAD.U32 R11, RZ, RZ, UR8 ;  /* 0x00000008ff0b7e24 */ /* 0x000fe2000f8e00ff */
[----:B------:R-:W-:Y:S01]  /*6810*/  @!P5 R2UR UR16, R10 ;  /* 0x000000000a10d2ca */ /* 0x000fe200000e0000 */
[----:B------:R-:W-:Y:S01]  /*6820*/  @!UP1 UIADD3 UR8, UPT, UPT, UR6, 0x400, URZ ;  /* 0x0000040006089890 */ /* 0x000fe2000fffe0ff */
[----:B------:R-:W-:Y:S02]  /*6830*/  VOTEU.ALL UP1, P5 ;  /* 0x0000000000ff7886 */ /* 0x000fe40002820000 */
[----:B------:R-:W-:Y:S11]  /*6840*/  @!P5 R2UR UR17, R11 ;  /* 0x000000000b11d2ca */ /* 0x000ff600000e0000 */
[----:B------:R-:W-:Y:S02]  /*6850*/  @!UPT UIADD3 URZ, UPT, UPT, URZ, URZ, URZ ;  /* 0x000000fffffff290 */ /* 0x000fe4000fffe0ff */
[----:B------:R2:W-:Y:S01]  /*6860*/  @!UP1 UTMALDG.3D [UR8], [UR16], desc[UR14] ;  /* 0x00000e08100095b4 */ /* 0x0005e20008011000 */
[----:B------:R2:W-:Y:S01]  /*6870*/  @!P5 SYNCS.ARRIVE.TRANS64.RED.A0TR RZ, [UR6+0x300], R25 ;  /* 0x00030019ffffd9a7 */ /* 0x0005e20008300406 */
[----:B------:R-:W-:Y:S01]  /*6880*/  UPLOP3.LUT UP1, UPT, UPT, UPT, UPT, 0x80, 0x8 ;  /* 0x000000000008789c */ /* 0x000fe20003f2f070 */
[----:B------:R-:W-:Y:S01]  /*6890*/  SYNCS.ARRIVE.TRANS64.RED.A1T0 RZ, [UR37], RZ ;  /* 0x000000ffffff79a7 */ /* 0x000fe20008100425 */
[----:B------:R-:W-:Y:S09]  /*68a0*/  @P3 BRA `(.L_x_138) ;  /* 0xfffffff400b43947 */ /* 0x000ff2000383ffff */
[----:B------:R-:W-:Y:S07]  /*68b0*/  MOV R0, UR6 ;  /* 0x0000000600007c02 */ /* 0x000fee0008000f00 */
.L_x_139:
[----:B-1----:R-:W-:-:S04]  /*68c0*/  SHF.L.U32 R3, R30, 0x1f, RZ ;  /* 0x0000001f1e037819 */ /* 0x002fc800000006ff */
[----:B------:R1:W3:Y:S03]  /*68d0*/  SYNCS.PHASECHK.TRANS64.TRYWAIT P0, [R0+URZ+0x308], R3 ;  /* 0x00030803000075a7 */ /* 0x0002e600080011ff */
[----:B---3--:R-:W-:Y:S05]  /*68e0*/  @!P0 NANOSLEEP.SYNCS 0x989680 ;  /* 0x009896800000895d */ /* 0x008fea0003900000 */
[----:B------:R-:W3:Y:S02]  /*68f0*/  @!P0 SYNCS.PHASECHK.TRANS64 P0, [R0+URZ+0x308], R3 ;  /* 0x00030803000085a7 */ /* 0x000ee400080010ff */
[----:B--23--:R-:W-:Y:S05]  /*6900*/  @P0 EXIT ;  /* 0x000000000000094d */ /* 0x00cfea0003800000 */
[----:B------:R-:W-:Y:S05]  /*6910*/  BRA `(.L_x_139) ;  /* 0xfffffffc00e87947 */ /* 0x000fea000383ffff */
.L_x_130:
[----:B------:R-:W-:-:S06]  /*6920*/  UISETP.GE.AND UP1, UPT, UR10, 0x4, UPT ;  /* 0x000000040a00788c */ /* 0x000fcc000bf26270 */
[----:B------:R-:W-:-:S13]  /*6930*/  PLOP3.LUT P0, PT, PT, PT, UP1, 0x80, 0x8 ;  /* 0x000000000008781c */ /* 0x000fda0003f0f018 */
[----:B------:R-:W-:Y:S05]  /*6940*/  @!P0 EXIT ;  /* 0x000000000000894d */ /* 0x000fea0003800000 */
[----:B------:R-:W-:Y:S01]  /*6950*/  BAR.SYNC.DEFER_BLOCKING 0x6, 0xa0 ;  /* 0x0182800000007b1d */ /* 0x000fe20000010000 */
[C---:B------:R-:W-:Y:S02]  /*6960*/  IMAD.SHL.U32 R2, R103.reuse, 0x20, RZ ;  /* 0x0000002067027824 */ /* 0x040fe400078e00ff */
[----:B------:R-:W-:Y:S02]  /*6970*/  HFMA2 R110, -RZ, RZ, 0, 0 ;  /* 0x00000000ff6e7431 */ /* 0x000fe400000001ff */
[C---:B------:R-:W-:Y:S01]  /*6980*/  IMAD.SHL.U32 R105, R103.reuse, 0x4, RZ ;  /* 0x0000000467697824 */ /* 0x040fe200078e00ff */
[----:B------:R-:W-:Y:S01]  /*6990*/  CS2R R108, SRZ ;  /* 0x00000000006c7805 */ /* 0x000fe2000001ff00 */
[----:B------:R-:W-:Y:S01]  /*69a0*/  IMAD.U32 R47, R103, 0x10000, RZ ;  /* 0x00010000672f7824 */ /* 0x000fe200078e00ff */
[----:B------:R-:W-:Y:S01]  /*69b0*/  UMOV UR43, 0x400 ;  /* 0x00000400002b7882 */ /* 0x000fe20000000000 */
[----:B------:R-:W1:Y:S01]  /*69c0*/  LDC R101, c[0x0][0x370] ;  /* 0x0000dc00ff657b82 */ /* 0x000e620000000800 */
[----:B------:R-:W-:Y:S01]  /*69d0*/  ULEA UR43, UR37, UR43, 0x18 ;  /* 0x0000002b252b7291 */ /* 0x000fe2000f8ec0ff */
[----:B------:R-:W-:Y:S01]  /*69e0*/  LOP3.LUT P0, R4, R2, 0x80, RZ, 0xc0, !PT ;  /* 0x0000008002047812 */ /* 0x000fe2000780c0ff */
[----:B------:R-:W-:Y:S01]  /*69f0*/  IMAD.MOV.U32 R44, RZ, RZ, RZ ;  /* 0x000000ffff2c7224 */ /* 0x000fe200078e00ff */
[----:B------:R-:W-:Y:S01]  /*6a00*/  LOP3.LUT R47, R47, 0x600000, RZ, 0xc0, !PT ;  /* 0x006000002f2f7812 */ /* 0x000fe200078ec0ff */
[----:B------:R-:W-:Y:S01]  /*6a10*/  UIADD3 UR4, UPT, UPT, UR43, 0x1400, URZ ;  /* 0x000014002b047890 */ /* 0x000fe2000fffe0ff */
[----:B------:R-:W-:Y:S01]  /*6a20*/  LOP3.LUT R105, R4, 0x10, R105, 0xf8, !PT ;  /* 0x0000001004697812 */ /* 0x000fe200078ef869 */
[----:B------:R-:W-:Y:S01]  /*6a30*/  IMAD.MOV.U32 R114, RZ, RZ, RZ ;  /* 0x000000ffff727224 */ /* 0x000fe200078e00ff */
[----:B------:R-:W2:Y:S01]  /*6a40*/  LDC R42, c[0x0][0xb0c] ;  /* 0x0002c300ff2a7b82 */ /* 0x000ea20000000800 */
[----:B------:R-:W3:Y:S01]  /*6a50*/  LDCU.64 UR46, c[0x0][0x348] ;  /* 0x00006900ff2e77ac */ /* 0x000ee20008000a00 */
[----:B------:R-:W-:-:S02]  /*6a60*/  LOP3.LUT R105, R105, 0xf60, R2, 0xf8, !PT ;  /* 0x00000f6069697812 */ /* 0x000fc400078ef802 */
[----:B------:R-:W-:Y:S01]  /*6a70*/  MOV R111, UR4 ;  /* 0x00000004006f7c02 */ /* 0x000fe20008000f00 */
[----:B------:R-:W4:Y:S01]  /*6a80*/  LDCU.64 UR38, c[0x0][0x888] ;  /* 0x00011100ff2677ac */ /* 0x000f220008000a00 */
[----:B------:R-:W-:Y:S02]  /*6a90*/  IADD3 R2, PT, PT, R105, UR43, RZ ;  /* 0x0000002b69027c10 */ /* 0x000fe4000fffe0ff */
[----:B------:R-:W1:Y:S01]  /*6aa0*/  LDC R100, c[0x0][0xb20] ;  /* 0x0002c800ff647b82 */ /* 0x000e620000000800 */
[----:B------:R-:W3:Y:S01]  /*6ab0*/  LDS R0, [UR43+0x3d0] ;  /* 0x0003d02bff007984 */ /* 0x000ee20008000800 */
[----:B------:R-:W-:Y:S01]  /*6ac0*/  UIADD3 UR42, UPT, UPT, UR43, 0x400, URZ ;  /* 0x000004002b2a7890 */ /* 0x000fe2000fffe0ff */
[C---:B------:R-:W-:Y:S01]  /*6ad0*/  VIADD R104, R2.reuse, 0x10 ;  /* 0x0000001002687836 */ /* 0x040fe20000000000 */
[----:B------:R-:W-:-:S04]  /*6ae0*/  @P0 IADD3 R104, PT, PT, R2, -0x10, RZ ;  /* 0xfffffff002680810 */ /* 0x000fc80007ffe0ff */
[----:B------:R-:W1:Y:S08]  /*6af0*/  LDC R41, c[0x0][0xb30] ;  /* 0x0002cc00ff297b82 */ /* 0x000e700000000800 */
[----:B------:R-:W1:Y:S08]  /*6b00*/  LDC.64 R90, c[0x0][0xb10] ;  /* 0x0002c400ff5a7b82 */ /* 0x000e700000000a00 */
[----:B------:R-:W1:Y:S08]  /*6b10*/  LDC.64 R38, c[0x0][0xb18] ;  /* 0x0002c600ff267b82 */ /* 0x000e700000000a00 */
[----:B------:R-:W1:Y:S08]  /*6b20*/  LDC.64 R86, c[0x0][0x888] ;  /* 0x00022200ff567b82 */ /* 0x000e700000000a00 */
[----:B------:R-:W1:Y:S01]  /*6b30*/  LDC.64 R36, c[0x0][0xb28] ;  /* 0x0002ca00ff247b82 */ /* 0x000e620000000a00 */
[----:B---3--:R-:W-:-:S07]  /*6b40*/  IMAD.IADD R47, R0, 0x1, R47 ;  /* 0x00000001002f7824 */ /* 0x008fce00078e022f */
[----:B------:R-:W3:Y:S08]  /*6b50*/  LDC.64 R88, c[0x0][0x890] ;  /* 0x00022400ff587b82 */ /* 0x000ef00000000a00 */
[----:B------:R-:W1:Y:S08]  /*6b60*/  LDC.64 R84, c[0x0][0x8b0] ;  /* 0x00022c00ff547b82 */ /* 0x000e700000000a00 */
[----:B------:R-:W1:Y:S08]  /*6b70*/  LDC.64 R82, c[0x0][0x8a8] ;  /* 0x00022a00ff527b82 */ /* 0x000e700000000a00 */
[----:B--2-4-:R-:W1:Y:S02]  /*6b80*/  LDC R102, c[0x0][0x374] ;  /* 0x0000dd00ff667b82 */ /* 0x014e640000000800 */
.L_x_157:
[C---:B------:R-:W-:Y:S02]  /*6b90*/  LEA R0, R114.reuse, UR43, 0x3 ;  /* 0x0000002b72007c11 */ /* 0x040fe4000f8e18ff */
[----:B------:R-:W-:Y:S02]  /*6ba0*/  SHF.L.U32 R3, R109, 0x1f, RZ ;  /* 0x0000001f6d037819 */ /* 0x000fe400000006ff */
[----:B------:R-:W-:Y:S02]  /*6bb0*/  LEA R16, R114, UR43, 0x4 ;  /* 0x0000002b72107c11 */ /* 0x000fe4000f8e20ff */
[----:B--2---:R-:W2:Y:S02]  /*6bc0*/  SYNCS.PHASECHK.TRANS64.TRYWAIT P0, [R0+URZ+0x320], R3 ;  /* 0x00032003000075a7 */ /* 0x004ea400080011ff */
[----:B-12---:R-:W-:Y:S05]  /*6bd0*/  @!P0 BRA `(.L_x_140) ;  /* 0x0000003000bc8947 */ /* 0x006fea0003800000 */
.L_x_280:
[----:B------:R-:W4:Y:S01]  /*6be0*/  LDC.64 R12, c[0x0][0xb10] ;  /* 0x0002c400ff0c7b82 */ /* 0x000f220000000a00 */
[----:B------:R-:W3:Y:S01]  /*6bf0*/  LDS.128 R16, [R16+0x3b0] ;  /* 0x0003b00010107984 */ /* 0x000ee20000000c00 */
[----:B-1----:R-:W-:Y:S01]  /*6c00*/  ISETP.NE.AND P1, PT, R41, 0x1, PT ;  /* 0x000000012900780c */ /* 0x002fe20003f25270 */
[----:B--2---:R-:W-:Y:S01]  /*6c10*/  VIADD R0, R0, 0x330 ;  /* 0x0000033000007836 */ /* 0x004fe20000000000 */
[----:B------:R-:W-:Y:S04]  /*6c20*/  ISETP.GE.AND P0, PT, R40, 0x1, PT ;  /* 0x000000012800780c */ /* 0x000fe80003f06270 */
[----:B------:R-:W1:Y:S01]  /*6c30*/  LDC.64 R10, c[0x0][0xb18] ;  /* 0x0002c600ff0a7b82 */ /* 0x000e620000000a00 */
[----:B------:R-:W-:Y:S01]  /*6c40*/  PRMT R0, RZ, 0x654, R0 ;  /* 0x00000654ff007816 */ /* 0x000fe20000000000 */
[----:B------:R-:W-:Y:S01]  /*6c50*/  @!PT LDS RZ, [RZ] ;  /* 0x00000000fffff984 */ /* 0x000fe20000000800 */
[----:B------:R-:W-:Y:S01]  /*6c60*/  @!PT LDS RZ, [RZ] ;  /* 0x00000000fffff984 */ /* 0x000fe20000000800 */
[----:B------:R-:W-:Y:S01]  /*6c70*/  @!PT LDS RZ, [RZ] ;  /* 0x00000000fffff984 */ /* 0x000fe20000000800 */
[----:B------:R-:W-:Y:S01]  /*6c80*/  @!PT LDS RZ, [RZ] ;  /* 0x00000000fffff984 */ /* 0x000fe20000000800 */
[----:B------:R2:W-:Y:S06]  /*6c90*/  MEMBAR.ALL.CTA ;  /* 0x0000000000007992 */ /* 0x0005ec0000008000 */
[----:B--2---:R-:W2:Y:S01]  /*6ca0*/  FENCE.VIEW.ASYNC.S ;  /* 0x00000000000073c6 */ /* 0x004ea20000000000 */
[----:B------:R-:W1:Y:S08]  /*6cb0*/  @!P1 LDC R14, c[0x0][0xb20] ;  /* 0x0002c800ff0e9b82 */ /* 0x000e700000000800 */
[----:B------:R-:W1:Y:S01]  /*6cc0*/  @!P1 LDC R9, c[0x0][0xb0c] ;  /* 0x0002c300ff099b82 */ /* 0x000e620000000800 */
[----:B--2---:R2:W-:Y:S01]  /*6cd0*/  SYNCS.ARRIVE.TRANS64.RED.A1T0 RZ, [R0+URZ], RZ ;  /* 0x000000ff00ff79a7 */ /* 0x0045e200081004ff */
[----:B---3--:R-:W-:Y:S04]  /*6ce0*/  LOP3.LUT P4, RZ, R18, 0x1, RZ, 0xc0, !PT ;  /* 0x0000000112ff7812 */ /* 0x008fe8000788c0ff */
[----:B------:R-:W-:Y:S09]  /*6cf0*/  P2R R112, PR, RZ, 0x10 ;  /* 0x00000010ff707803 */ /* 0x000ff20000000000 */
[----:B------:R-:W-:Y:S02]  /*6d00*/  @P4 MOV R45, R16 ;  /* 0x00000010002d4202 */ /* 0x000fe40000000f00 */
[----:B------:R-:W-:Y:S01]  /*6d10*/  @P4 LOP3.LUT R43, R17, 0xffff, RZ, 0xc0, !PT ;  /* 0x0000ffff112b4812 */ /* 0x000fe200078ec0ff */
[----:B--2-4-:R-:W-:Y:S06]  /*6d20*/  @!P0 BRA `(.L_x_141) ;  /* 0x0000000000a48947 */ /* 0x014fec0003800000 */
[----:B------:R-:W-:Y:S01]  /*6d30*/  IMAD.HI.U32 R21, R102, R39, RZ ;  /* 0x0000002766157227 */ /* 0x000fe200078e00ff */
[----:B------:R-:W-:Y:S02]  /*6d40*/  ISETP.NE.AND P0, PT, R38, 0x1, PT ;  /* 0x000000012600780c */ /* 0x000fe40003f05270 */
[----:B------:R-:W-:Y:S01]  /*6d50*/  ISETP.NE.AND P2, PT, R40, 0x1, PT ;  /* 0x000000012800780c */ /* 0x000fe20003f45270 */
[----:B------:R-:W-:Y:S01]  /*6d60*/  IMAD.HI.U32 R20, R101, R90, RZ ;  /* 0x0000005a65147227 */ /* 0x000fe200078e00ff */
[----:B------:R-:W-:Y:S02]  /*6d70*/  SHF.R.U32.HI R21, RZ, R100, R21 ;  /* 0x00000064ff157219 */ /* 0x000fe40000011615 */
[----:B------:R-:W-:Y:S01]  /*6d80*/  ISETP.NE.AND P3, PT, R42, 0x1, PT ;  /* 0x000000012a00780c */ /* 0x000fe20003f65270 */
[----:B------:R-:W-:Y:S01]  /*6d90*/  IMAD.HI.U32 R24, R45, R90, RZ ;  /* 0x0000005a2d187227 */ /* 0x000fe200078e00ff */
[----:B------:R-:W-:Y:S02]  /*6da0*/  SHF.R.U32.HI R20, RZ, R91, R20 ;  /* 0x0000005bff147219 */ /* 0x000fe40000011614 */
[----:B------:R-:W-:Y:S01]  /*6db0*/  SEL R3, R102, R21, !P0 ;  /* 0x0000001566037207 */ /* 0x000fe20004000000 */
[----:B------:R-:W-:Y:S01]  /*6dc0*/  IMAD.HI.U32 R21, R43, R39, RZ ;  /* 0x000000272b157227 */ /* 0x000fe200078e00ff */
[----:B------:R-:W-:Y:S02]  /*6dd0*/  SEL R7, R101, R20, !P3 ;  /* 0x0000001465077207 */ /* 0x000fe40005800000 */
[----:B------:R-:W-:Y:S01]  /*6de0*/  SHF.R.U32.HI R24, RZ, R91, R24 ;  /* 0x0000005bff187219 */ /* 0x000fe20000011618 */
[-C--:B------:R-:W-:Y:S04]  /*6df0*/  IMAD.HI.U32 R20, R3, R36.reuse, RZ ;  /* 0x0000002403147227 */ /* 0x080fe800078e00ff */
[----:B------:R-:W-:Y:S01]  /*6e00*/  IMAD.HI.U32 R22, R7, R36, RZ ;  /* 0x0000002407167227 */ /* 0x000fe200078e00ff */
[-C--:B------:R-:W-:Y:S02]  /*6e10*/  @P2 SHF.R.U32.HI R3, RZ, R37.reuse, R20 ;  /* 0x00000025ff032219 */ /* 0x080fe40000011614 */
[----:B------:R-:W-:Y:S02]  /*6e20*/  SHF.R.U32.HI R20, RZ, R100, R21 ;  /* 0x00000064ff147219 */ /* 0x000fe40000011615 */
[----:B------:R-:W-:Y:S01]  /*6e30*/  @P2 SHF.R.U32.HI R7, RZ, R37, R22 ;  /* 0x00000025ff072219 */ /* 0x000fe20000011616 */
[C---:B------:R-:W-:Y:S01]  /*6e40*/  IMAD R2, R40.reuse, R3, RZ ;  /* 0x0000000328027224 */ /* 0x040fe200078e02ff */
[----:B------:R-:W-:Y:S02]  /*6e50*/  SEL R5, R43, R20, !P0 ;  /* 0x000000142b057207 */ /* 0x000fe40004000000 */
[----:B------:R-:W-:Y:S01]  /*6e60*/  SEL R3, R45, R24, !P3 ;  /* 0x000000182d037207 */ /* 0x000fe20005800000 */
[----:B------:R-:W-:Y:S01]  /*6e70*/  IMAD R4, R40, R7, RZ ;  /* 0x0000000728047224 */ /* 0x000fe200078e02ff */
[C---:B------:R-:W-:Y:S01]  /*6e80*/  ISETP.GE.AND P0, PT, R5.reuse, R2, PT ;  /* 0x000000020500720c */ /* 0x040fe20003f06270 */
[----:B------:R-:W-:Y:S03]  /*6e90*/  IMAD.HI.U32 R6, R5, R36, RZ ;  /* 0x0000002405067227 */ /* 0x000fe600078e00ff */
[----:B------:R-:W-:Y:S01]  /*6ea0*/  ISETP.GE.OR P0, PT, R3, R4, P0 ;  /* 0x000000040300720c */ /* 0x000fe20000706670 */
[----:B------:R-:W-:Y:S01]  /*6eb0*/  IMAD.MOV R4, RZ, RZ, -R3 ;  /* 0x000000ffff047224 */ /* 0x000fe200078e0a03 */
[-C--:B------:R-:W-:Y:S03]  /*6ec0*/  SHF.R.U32.HI R6, RZ, R37.reuse, R6 ;  /* 0x00000025ff067219 */ /* 0x080fe60000011606 */
[----:B------:R-:W-:Y:S01]  /*6ed0*/  IMAD R45, R42, R4, R45 ;  /* 0x000000042a2d7224 */ /* 0x000fe200078e022d */
[----:B------:R-:W-:Y:S05]  /*6ee0*/  SEL R15, R5, R6, !P2 ;  /* 0x00000006050f7207 */ /* 0x000fea0005000000 */
[----:B------:R-:W-:Y:S02]  /*6ef0*/  IMAD.MOV R6, RZ, RZ, -R15 ;  /* 0x000000ffff067224 */ /* 0x000fe400078e0a0f */
[C---:B------:R-:W-:Y:S04]  /*6f00*/  @!P0 IMAD.HI.U32 R2, R3.reuse, R36, RZ ;  /* 0x0000002403028227 */ /* 0x040fe800078e00ff */
[----:B------:R-:W-:Y:S01]  /*6f10*/  IMAD R6, R40, R6, R5 ;  /* 0x0000000628067224 */ /* 0x000fe200078e0205 */
[----:B------:R-:W-:Y:S04]  /*6f20*/  @!P0 SHF.R.U32.HI R2, RZ, R37, R2 ;  /* 0x00000025ff028219 */ /* 0x000fe80000011602 */
[----:B------:R-:W-:Y:S02]  /*6f30*/  @!P0 SEL R0, R3, R2, !P2 ;  /* 0x0000000203008207 */ /* 0x000fe40005000000 */
[----:B------:R-:W-:Y:S02]  /*6f40*/  IADD3 R2, PT, PT, -R5, RZ, RZ ;  /* 0x000000ff05027210 */ /* 0x000fe40007ffe1ff */
[----:B------:R-:W-:Y:S01]  /*6f50*/  @!P0 IADD3 R8, PT, PT, R15, -R0, RZ ;  /* 0x800000000f088210 */ /* 0x000fe20007ffe0ff */
[----:B------:R-:W-:Y:S02]  /*6f60*/  @!P0 IMAD R0, R7, R6, R0 ;  /* 0x0000000607008224 */ /* 0x000fe400078e0200 */
[----:B------:R-:W-:Y:S02]  /*6f70*/  IMAD R43, R38, R2, R43 ;  /* 0x00000002262b7224 */ /* 0x000fe400078e022b */
[----:B------:R-:W-:Y:S02]  /*6f80*/  @!P0 IMAD R5, R8, R40, R3 ;  /* 0x0000002808058224 */ /* 0x000fe400078e0203 */
[----:B------:R-:W-:Y:S04]  /*6f90*/  @!P0 IMAD.MOV.U32 R3, RZ, RZ, R0 ;  /* 0x000000ffff038224 */ /* 0x000fe800078e0000 */
[----:B------:R-:W-:Y:S02]  /*6fa0*/  IMAD R45, R3, R42, R45 ;  /* 0x0000002a032d7224 */ /* 0x000fe400078e022d */
[----:B------:R-:W-:Y:S07]  /*6fb0*/  IMAD R43, R5, R38, R43 ;  /* 0x00000026052b7224 */ /* 0x000fee00078e022b */
.L_x_141:
[----:B------:R-:W-:Y:S01]  /*6fc0*/  @!P1 IMAD.HI.U32 R0, R45, R12, RZ ;  /* 0x0000000c2d009227 */ /* 0x000fe200078e00ff */
[----:B-1----:R-:W-:Y:S01]  /*6fd0*/  @!P1 ISETP.NE.AND P0, PT, R10, 0x1, PT ;  /* 0x000000010a00980c */ /* 0x002fe20003f05270 */
[----:B------:R-:W-:Y:S01]  /*6fe0*/  ULOP3.LUT UP0, URZ, UR42, 0x90, URZ, 0xc0, !UPT ;  /* 0x000000902aff7892 */ /* 0x000fe2000f80c0ff */
[----:B------:R-:W-:Y:S01]  /*6ff0*/  @!P1 ISETP.NE.AND P2, PT, R9, 0x1, PT ;  /* 0x000000010900980c */ /* 0x000fe20003f45270 */
[----:B------:R-:W-:Y:S01]  /*7000*/  @!P1 IMAD.HI.U32 R3, R43, R11, RZ ;  /* 0x0000000b2b039227 */ /* 0x000fe200078e00ff */
[----:B------:R-:W-:Y:S02]  /*7010*/  @!P1 SHF.R.U32.HI R0, RZ, R13, R0 ;  /* 0x0000000dff009219 */ /* 0x000fe40000011600 */
[----:B------:R-:W-:Y:S01]  /*7020*/  @P4 SHF.R.U32.HI R107, RZ, 0x10, R17 ;  /* 0x00000010ff6b4819 */ /* 0x000fe20000011611 */
[----:B------:R-:W-:Y:S01]  /*7030*/  VIADD R114, R114, 0x1 ;  /* 0x0000000172727836 */ /* 0x000fe20000000000 */
[----:B------:R-:W-:Y:S02]  /*7040*/  @!P1 SHF.R.U32.HI R2, RZ, R14, R3 ;  /* 0x0000000eff029219 */ /* 0x000fe40000011603 */
[----:B------:R-:W-:Y:S02]  /*7050*/  @!P1 SEL R3, R45, R0, !P2 ;  /* 0x000000002d039207 */ /* 0x000fe40005000000 */
[----:B------:R-:W-:Y:S05]  /*7060*/  @!P1 SEL R2, R43, R2, !P0 ;  /* 0x000000022b029207 */ /* 0x000fea0004000000 */
[----:B------:R-:W-:Y:S02]  /*7070*/  @!P1 IMAD.IADD R0, R2, 0x1, -R3 ;  /* 0x0000000102009824 */ /* 0x000fe400078e0a03 */
[----:B------:R-:W-:Y:S02]  /*7080*/  @!P1 IMAD.IADD R2, R3, 0x1, -R2 ;  /* 0x0000000103029824 */ /* 0x000fe400078e0a02 */
[----:B------:R-:W-:Y:S02]  /*7090*/  @!P1 IMAD R45, R0, R9, R45 ;  /* 0x00000009002d9224 */ /* 0x000fe400078e022d */
[----:B------:R-:W-:Y:S01]  /*70a0*/  @!P1 IMAD R43, R2, R10, R43 ;  /* 0x0000000a022b9224 */ /* 0x000fe200078e022b */
[----:B------:R-:W-:Y:S06]  /*70b0*/  BRA.U !UP0, `(.L_x_142) ;  /* 0x0000000108407547 */ /* 0x000fec000b800000 */
[----:B------:R-:W1:Y:S01]  /*70c0*/  LDCU.64 UR8, c[0x4][0x80] ;  /* 0x01001000ff0877ac */ /* 0x000e620008000a00 */
[----:B------:R-:W-:Y:S01]  /*70d0*/  MOV R3, 0x0 ;  /* 0x0000000000037802 */ /* 0x000fe20000000f00 */
[----:B------:R-:W-:Y:S02]  /*70e0*/  HFMA2 R12, -RZ, RZ, 0, 5.9604644775390625e-08 ;  /* 0x00000001ff0c7431 */ /* 0x000fe400000001ff */
[----:B------:R-:W-:Y:S02]  /*70f0*/  IMAD.MOV.U32 R8, RZ, RZ, 0x70 ;  /* 0x00000070ff087424 */ /* 0x000fe400078e00ff */
[----:B------:R-:W-:Y:S01]  /*7100*/  IMAD.MOV.U32 R13, RZ, RZ, RZ ;  /* 0x000000ffff0d7224 */ /* 0x000fe200078e00ff */
[----:B------:R-:W2:Y:S01]  /*7110*/  LDCU.64 UR6, c[0x4][0x88] ;  /* 0x01001100ff0677ac */ /* 0x000ea20008000a00 */
[----:B------:R-:W3:Y:S01]  /*7120*/  LDC.64 R2, c[0x4][R3] ;  /* 0x0100000003027b82 */ /* 0x000ee20000000a00 */
[----:B------:R-:W4:Y:S01]  /*7130*/  LDCU.64 UR4, c[0x4][0x8] ;  /* 0x01000100ff0477ac */ /* 0x000f220008000a00 */
[----:B-1----:R-:W-:Y:S01]  /*7140*/  MOV R5, UR9 ;  /* 0x0000000900057c02 */ /* 0x002fe20008000f00 */
[----:B------:R-:W-:Y:S01]  /*7150*/  IMAD.U32 R4, RZ, RZ, UR8 ;  /* 0x00000008ff047e24 */ /* 0x000fe2000f8e00ff */
[----:B--2---:R-:W-:Y:S01]  /*7160*/  MOV R7, UR7 ;  /* 0x0000000700077c02 */ /* 0x004fe20008000f00 */
[----:B------:R-:W-:Y:S01]  /*7170*/  IMAD.U32 R6, RZ, RZ, UR6 ;  /* 0x00000006ff067e24 */ /* 0x000fe2000f8e00ff */
[----:B----4-:R-:W-:Y:S01]  /*7180*/  MOV R11, UR5 ;  /* 0x00000005000b7c02 */ /* 0x010fe20008000f00 */
[----:B------:R-:W-:Y:S02]  /*7190*/  IMAD.U32 R10, RZ, RZ, UR4 ;  /* 0x00000004ff0a7e24 */ /* 0x000fe4000f8e00ff */
[----:B------:R-:W-:Y:S07]  /*71a0*/  LEPC R20, `(.L_x_142) ;  /* 0x000000001014794e */ /* 0x000fee0000000000 */
[----:B---3-5:R-:W-:Y:S05]  /*71b0*/  CALL.ABS.NOINC R2 ;  /* 0x0000000002007343 */ /* 0x028fea0003c00000 */
.L_x_142:
[----:B------:R-:W-:Y:S01]  /*71c0*/  LOP3.LUT P0, RZ, R111, 0x90, RZ, 0xc0, !PT ;  /* 0x000000906fff7812 */ /* 0x000fe2000780c0ff */
[----:B------:R-:W-:Y:S11]  /*71d0*/  BSSY.RECONVERGENT B6, `(.L_x_143) ;  /* 0x0000013000067945 */ /* 0x000ff60003800200 */
[----:B------:R-:W-:Y:S01]  /*71e0*/  @!UPT UIADD3 URZ, UPT, UPT, URZ, URZ, URZ ;  /* 0x000000fffffff290 */ /* 0x000fe2000fffe0ff */
[----:B------:R-:W-:Y:S05]  /*71f0*/  @!P0 BRA `(.L_x_144) ;  /* 0x0000000000408947 */ /* 0x000fea0003800000 */
        /* <DEDUP_REMOVED lines=16> */
.L_x_144:
[----:B------:R-:W-:Y:S05]  /*7300*/  BSYNC.RECONVERGENT B6 ;  /* 0x0000000000067941 */ /* 0x000fea0003800200 */
.L_x_143:
[----:B------:R-:W-:Y:S01]  /*7310*/  ISETP.NE.U32.AND P3, PT, R88, RZ, PT ;  /* 0x000000ff5800720c */ /* 0x000fe20003f65070 */
[----:B------:R-:W-:Y:S01]  /*7320*/  UISETP.NE.AND UP1, UPT, UR44, URZ, UPT ;  /* 0x000000ff2c00728c */ /* 0x000fe2000bf25270 */
[----:B------:R-:W-:Y:S02]  /*7330*/  ISETP.NE.U32.AND P4, PT, R84, RZ, PT ;  /* 0x000000ff5400720c */ /* 0x000fe40003f85070 */
[----:B------:R-:W-:Y:S02]  /*7340*/  ISETP.NE.AND.EX P3, PT, R89, RZ, PT, P3 ;  /* 0x000000ff5900720c */ /* 0x000fe40003f65330 */
[----:B------:R-:W-:Y:S02]  /*7350*/  PLOP3.LUT P1, PT, PT, PT, PT, 0x8, 0x80 ;  /* 0x000000000080781c */ /* 0x000fe40003f2e170 */
[----:B------:R-:W-:Y:S02]  /*7360*/  PLOP3.LUT P0, PT, PT, PT, UP1, 0x80, 0x8 ;  /* 0x000000000008781c */ /* 0x000fe40003f0f018 */
[----:B------:R-:W-:Y:S02]  /*7370*/  ISETP.NE.AND.EX P4, PT, R85, RZ, PT, P4 ;  /* 0x000000ff5500720c */ /* 0x000fe40003f85340 */
[----:B------:R-:W1:Y:S09]  /*7380*/  @UP1 LDCU.64 UR4, c[0x0][0x888] ;  /* 0x00011100ff0417ac */ /* 0x000e720008000a00 */
[----:B------:R-:W-:Y:S01]  /*7390*/  @P0 PLOP3.LUT P1, PT, P3, PT, PT, 0x80, 0x8 ;  /* 0x000000000008081c */ /* 0x000fe20001f2f070 */
[----:B-1----:R-:W-:Y:S04]  /*73a0*/  @UP1 UISETP.NE.U32.AND UP0, UPT, UR4, URZ, UPT ;  /* 0x000000ff0400128c */ /* 0x002fe8000bf05070 */
[----:B------:R-:W-:Y:S04]  /*73b0*/  @UP1 UISETP.NE.AND.EX UP0, UPT, UR5, URZ, UPT, UP0 ;  /* 0x000000ff0500128c */ /* 0x000fe8000bf05300 */
[----:B------:R-:W-:Y:S01]  /*73c0*/  @UP1 USEL UR4, URZ, 0xffffffff, UP0 ;  /* 0xffffffffff041887 */ /* 0x000fe20008000000 */
[----:B------:R-:W-:Y:S11]  /*73d0*/  @!P3 BRA `(.L_x_145) ;  /* 0x00000000002cb947 */ /* 0x000ff60003800000 */
[----:B------:R-:W-:Y:S01]  /*73e0*/  ISETP.NE.U32.AND P2, PT, R86, RZ, PT ;  /* 0x000000ff5600720c */ /* 0x000fe20003f45070 */
[----:B------:R-:W-:Y:S03]  /*73f0*/  IMAD.MOV.U32 R99, RZ, RZ, 0x1 ;  /* 0x00000001ff637424 */ /* 0x000fe600078e00ff */
[----:B------:R-:W-:Y:S11]  /*7400*/  ISETP.NE.AND.EX P2, PT, R87, RZ, PT, P2 ;  /* 0x000000ff5700720c */ /* 0x000ff60003f45320 */
[----:B------:R-:W-:Y:S02]  /*7410*/  @!UPT UIADD3 URZ, UPT, UPT, URZ, URZ, URZ ;  /* 0x000000fffffff290 */ /* 0x000fe4000fffe0ff */
[----:B------:R-:W1:Y:S01]  /*7420*/  @P2 LDC.64 R2, c[0x0][0x888] ;  /* 0x00022200ff022b82 */ /* 0x000e620000000a00 */
[----:B------:R-:W-:Y:S04]  /*7430*/  @P2 IMAD R0, R88, UR36, RZ ;  /* 0x0000002458002c24 */ /* 0x000fe8000f8e02ff */
[----:B-1----:R-:W-:Y:S04]  /*7440*/  @P2 IMAD.WIDE R2, R0, 0x4, R2 ;  /* 0x0000000400022825 */ /* 0x002fe800078e0202 */
[----:B------:R-:W-:Y:S01]  /*7450*/  HFMA2 R0, -RZ, RZ, 0, 5.9604644775390625e-08 ;  /* 0x00000001ff007431 */ /* 0x000fe200000001ff */
[----:B-----5:R1:W5:Y:S04]  /*7460*/  @P2 LDG.E R48, desc[UR40][R2.64] ;  /* 0x0000002802302981 */ /* 0x020368000c1e1900 */
[----:B------:R-:W-:Y:S01]  /*7470*/  @!P2 PRMT R99, R0, 0x7610, R99 ;  /* 0x000076100063a816 */ /* 0x000fe20000000063 */
[----:B-1----:R-:W2:Y:S06]  /*7480*/  @!P2 LDC R48, c[0x0][0x880] ;  /* 0x00022000ff30ab82 */ /* 0x002eac0000000800 */
.L_x_145:
[----:B------:R-:W-:Y:S05]  /*7490*/  @!P4 BRA `(.L_x_146) ;  /* 0x000000000020c947 */ /* 0x000fea0003800000 */
[----:B------:R-:W-:Y:S04]  /*74a0*/  ISETP.NE.U32.AND P2, PT, R82, RZ, PT ;  /* 0x000000ff5200720c */ /* 0x000fe80003f45070 */
[----:B------:R-:W-:Y:S11]  /*74b0*/  ISETP.NE.AND.EX P2, PT, R83, RZ, PT, P2 ;  /* 0x000000ff5300720c */ /* 0x000ff60003f45320 */
[----:B------:R-:W-:Y:S02]  /*74c0*/  @!UPT UIADD3 URZ, UPT, UPT, URZ, URZ, URZ ;  /* 0x000000fffffff290 */ /* 0x000fe4000fffe0ff */
[----:B------:R-:W1:Y:S01]  /*74d0*/  @P2 LDC.64 R2, c[0x0][0x8a8] ;  /* 0x00022a00ff022b82 */ /* 0x000e620000000a00 */
[----:B------:R-:W-:Y:S04]  /*74e0*/  @P2 IMAD R0, R84, UR36, RZ ;  /* 0x0000002454002c24 */ /* 0x000fe8000f8e02ff */
[----:B-1----:R-:W-:Y:S05]  /*74f0*/  @P2 IMAD.WIDE R2, R0, 0x4, R2 ;  /* 0x0000000400022825 */ /* 0x002fea00078e0202 */
[----:B-----5:R1:W5:Y:S02]  /*7500*/  @P2 LDG.E R46, desc[UR40][R2.64] ;  /* 0x00000028022e2981 */ /* 0x020364000c1e1900 */
[----:B-1----:R-:W3:Y:S02]  /*7510*/  @!P2 LDC R46, c[0x0][0x8a0] ;  /* 0x00022800ff2eab82 */ /* 0x002ee40000000800 */
.L_x_146:
[----:B--2--5:R-:W-:Y:S01]  /*7520*/  @P0 ISETP.NE.AND P4, PT, R48, RZ, PT ;  /* 0x000000ff3000020c */ /* 0x024fe20003f85270 */
[----:B------:R-:W-:Y:S01]  /*7530*/  IMAD.U32 R0, RZ, RZ, UR4 ;  /* 0x00000004ff007e24 */ /* 0x000fe2000f8e00ff */
[----:B------:R-:W-:Y:S01]  /*7540*/  @P0 LOP3.LUT P2, RZ, R99, 0xff, RZ, 0xc0, !PT ;  /* 0x000000ff63ff0812 */ /* 0x000fe2000784c0ff */
[----:B------:R-:W-:Y:S01]  /*7550*/  BSSY B1, `(.L_x_147) ;  /* 0x0000034000017945 */ /* 0x000fe20003800000 */
[----:B------:R-:W-:Y:S01]  /*7560*/  @P0 SEL R3, RZ, 0xffffffff, P4 ;  /* 0xffffffffff030807 */ /* 0x000fe20002000000 */
[C---:B------:R-:W-:Y:S01]  /*7570*/  IMAD R32, R44.reuse, 0x20, R47 ;  /* 0x000000202c207824 */ /* 0x040fe200078e022f */
[----:B------:R-:W-:Y:S02]  /*7580*/  LEA R113, R44, UR43, 0x3 ;  /* 0x0000002b2c717c11 */ /* 0x000fe4000f8e18ff */
[----:B------:R-:W-:Y:S02]  /*7590*/  CS2R R58, SRZ ;  /* 0x00000000003a7805 */ /* 0x000fe4000001ff00 */
[----:B------:R-:W-:Y:S02]  /*75a0*/  @P1 SEL R3, R0, R3, !P2 ;  /* 0x0000000300031207 */ /* 0x000fe40005000000 */
[----:B------:R-:W-:Y:S02]  /*75b0*/  CS2R R56, SRZ ;  /* 0x0000000000387805 */ /* 0x000fe4000001ff00 */
[----:B------:R-:W-:Y:S02]  /*75c0*/  SHF.L.U32 R2, R110, 0x1f, RZ ;  /* 0x0000001f6e027819 */ /* 0x000fe400000006ff */
[----:B------:R-:W-:Y:S02]  /*75d0*/  CS2R R54, SRZ ;  /* 0x0000000000367805 */ /* 0x000fe4000001ff00 */
[----:B------:R-:W-:Y:S02]  /*75e0*/  @P0 LOP3.LUT R3, R3, 0x1, RZ, 0xc0, !PT ;  /* 0x0000000103030812 */ /* 0x000fe400078ec0ff */
[----:B------:R-:W-:Y:S02]  /*75f0*/  CS2R R52, SRZ ;  /* 0x0000000000347805 */ /* 0x000fe4000001ff00 */
[----:B------:R-:W-:Y:S02]  /*7600*/  PLOP3.LUT P5, PT, PT, PT, PT, 0x8, 0x80 ;  /* 0x000000000080781c */ /* 0x000fe40003fae170 */
[----:B------:R-:W-:Y:S11]  /*7610*/  ISETP.NE.U32.OR P1, PT, R3, 0x1, !P0 ;  /* 0x000000010300780c */ /* 0x000ff60004725470 */
[----:B------:R-:W-:Y:S02]  /*7620*/  @!UPT UIADD3 URZ, UPT, UPT, URZ, URZ, URZ ;  /* 0x000000fffffff290 */ /* 0x000fe4000fffe0ff */
[----:B------:R-:W-:Y:S04]  /*7630*/  @P1 SHF.L.U32 R4, R108, 0x1f, RZ ;  /* 0x0000001f6c041819 */ /* 0x000fe800000006ff */
[----:B------:R-:W1:Y:S01]  /*7640*/  @P1 SYNCS.PHASECHK.TRANS64.TRYWAIT P0, [UR43+0x300], R4 ;  /* 0x00030004ff0015a7 */ /* 0x000e62000800112b */
[----:B------:R2:W4:Y:S01]  /*7650*/  SYNCS.PHASECHK.TRANS64.TRYWAIT P4, [R113+URZ+0x340], R2 ;  /* 0x00034002710075a7 */ /* 0x00052200080811ff */
[----:B-1----:R-:W-:Y:S01]  /*7660*/  @P1 PLOP3.LUT P5, PT, P0, PT, PT, 0x8, 0x80 ;  /* 0x000000000080181c */ /* 0x002fe200007ae170 */
[----:B------:R-:W-:Y:S01]  /*7670*/  @!UPT UIADD3 URZ, UPT, UPT, URZ, URZ, URZ ;  /* 0x000000fffffff290 */ /* 0x000fe2000fffe0ff */
[----:B--2-4-:R-:W-:Y:S11]  /*7680*/  @!P1 BRA `(.L_x_148) ;  /* 0x0000000000809947 */ /* 0x014ff60003800000 */
[----:B------:R-:W-:Y:S01]  /*7690*/  ISETP.NE.U32.AND P0, PT, RZ, UR38, PT ;  /* 0x00000026ff007c0c */ /* 0x000fe2000bf05070 */
[----:B------:R-:W-:Y:S01]  /*76a0*/  BSSY B0, `(.L_x_149) ;  /* 0x0000012000007945 */ /* 0x000fe20003800000 */
[----:B------:R-:W-:Y:S02]  /*76b0*/  ISETP.NE.AND P2, PT, R48, RZ, PT ;  /* 0x000000ff3000720c */ /* 0x000fe40003f45270 */
[----:B------:R-:W-:Y:S02]  /*76c0*/  CS2R R54, SRZ ;  /* 0x0000000000367805 */ /* 0x000fe4000001ff00 */
[----:B------:R-:W-:Y:S02]  /*76d0*/  ISETP.NE.AND.EX P0, PT, RZ, UR39, PT, P0 ;  /* 0x00000027ff007c0c */ /* 0x000fe4000bf05300 */
[----:B------:R-:W-:Y:S02]  /*76e0*/  CS2R R52, SRZ ;  /* 0x0000000000347805 */ /* 0x000fe4000001ff00 */
[----:B------:R-:W-:Y:S02]  /*76f0*/  LOP3.LUT P1, RZ, R99, 0xff, RZ, 0xc0, !PT ;  /* 0x000000ff63ff7812 */ /* 0x000fe4000782c0ff */
[----:B------:R-:W-:Y:S02]  /*7700*/  CS2R R58, SRZ ;  /* 0x00000000003a7805 */ /* 0x000fe4000001ff00 */
[----:B------:R-:W-:Y:S02]  /*7710*/  SEL R0, RZ, 0xffffffff, P2 ;  /* 0xffffffffff007807 */ /* 0x000fe40001000000 */
[----:B------:R-:W-:Y:S02]  /*7720*/  CS2R R56, SRZ ;  /* 0x0000000000387805 */ /* 0x000fe4000001ff00 */
[----:B------:R-:W-:Y:S04]  /*7730*/  SEL R3, RZ, 0xffffffff, P0 ;  /* 0xffffffffff037807 */ /* 0x000fe80000000000 */
[----:B------:R-:W-:Y:S04]  /*7740*/  @P3 SEL R0, R3, R0, !P1 ;  /* 0x0000000003003207 */ /* 0x000fe80004800000 */
[----:B------:R-:W-:Y:S04]  /*7750*/  LOP3.LUT R0, R0, 0x1, RZ, 0xc0, !PT ;  /* 0x0000000100007812 */ /* 0x000fe800078ec0ff */
[----:B------:R-:W-:Y:S01]  /*7760*/  ISETP.NE.U32.AND P0, PT, R0, 0x1, PT ;  /* 0x000000010000780c */ /* 0x000fe20003f05070 */
[----:B------:R-:W-:Y:S01]  /*7770*/  @!UPT UIADD3 URZ, UPT, UPT, URZ, URZ, URZ ;  /* 0x000000fffffff290 */ /* 0x000fe2000fffe0ff */
[----:B------:R-:W-:Y:S11]  /*7780*/  @!P5 BRA `(.L_x_150) ;  /* 0x00000000000cd947 */ /* 0x000ff60003800000 */
[----:B------:R-:W-:Y:S04]  /*7790*/  SHF.L.U32 R3, R108, 0x1f, RZ ;  /* 0x0000001f6c037819 */ /* 0x000fe800000006ff */
[----:B------:R-:W1:Y:S02]  /*77a0*/  SYNCS.PHASECHK.TRANS64.TRYWAIT P1, [UR43+0x300], R3 ;  /* 0x00030003ff0075a7 */ /* 0x000e64000802112b */
[----:B-1----:R-:W-:Y:S05]  /*77b0*/  @!P1 BRA `(.L_x_151) ;  /* 0x0000002400d89947 */ /* 0x002fea0003800000 */
.L_x_150:
[----:B------:R-:W-:Y:S05]  /*77c0*/  BSYNC B0 ;  /* 0x0000000000007941 */ /* 0x000fea0003800000 */
.L_x_149:
[----:B------:R2:W4:Y:S01]  /*77d0*/  @P0 LDS.128 R52, [R105+UR43+0x400] ;  /* 0x0004002b69340984 */ /* 0x0005220008000c00 */
[----:B------:R-:W-:Y:S01]  /*77e0*/  UIADD3 UR4, UPT, UPT, UR43, 0x308, URZ ;  /* 0x000003082b047890 */ /* 0x000fe2000fffe0ff */
[----:B------:R-:W-:Y:S02]  /*77f0*/  LOP3.LUT R108, R108, 0x1, RZ, 0x3c, !PT ;  /* 0x000000016c6c7812 */ /* 0x000fe400078e3cff */
[----:B------:R2:W1:Y:S01]  /*7800*/  @P0 LDS.128 R56, [R104+0x400] ;  /* 0x0004000068380984 */ /* 0x0004620000000c00 */
[----:B------:R-:W-:Y:S01]  /*7810*/  UPRMT UR4, UR37, 0x654, UR4 ;  /* 0x0000065425047896 */ /* 0x000fe20008000004 */
[----:B------:R-:W-:Y:S01]  /*7820*/  @!PT LDS RZ, [RZ] ;  /* 0x00000000fffff984 */ /* 0x000fe20000000800 */
[----:B------:R-:W-:Y:S01]  /*7830*/  @!PT LDS RZ, [RZ] ;  /* 0x00000000fffff984 */ /* 0x000fe20000000800 */
[----:B------:R-:W-:Y:S01]  /*7840*/  @!PT LDS RZ, [RZ] ;  /* 0x00000000fffff984 */ /* 0x000fe20000000800 */
[----:B------:R-:W-:Y:S01]  /*7850*/  @!PT LDS RZ, [RZ] ;  /* 0x00000000fffff984 */ /* 0x000fe20000000800 */
[----:B------:R5:W-:Y:S06]  /*7860*/  MEMBAR.ALL.CTA ;  /* 0x0000000000007992 */ /* 0x000bec0000008000 */
[----:B-----5:R-:W5:Y:S02]  /*7870*/  FENCE.VIEW.ASYNC.S ;  /* 0x00000000000073c6 */ /* 0x020f640000000000 */
[----:B-----5:R-:W-:Y:S03]  /*7880*/  SYNCS.ARRIVE.TRANS64.RED.A1T0 RZ, [UR4], RZ ;  /* 0x000000ffffff79a7 */ /* 0x020fe60008100404 */
.L_x_148:
[----:B------:R-:W-:Y:S05]  /*7890*/  BSYNC B1 ;  /* 0x0000000000017941 */ /* 0x000fea0003800000 */
.L_x_147:
[----:B-1----:R-:W-:Y:S04]  /*78a0*/  SHF.R.U32.HI R3, RZ, 0x15, R32 ;  /* 0x00000015ff037819 */ /* 0x002fe80000011620 */
[----:B------:R-:W-:Y:S01]  /*78b0*/  LOP3.LUT P0, RZ, R3, 0x3, R106, 0x48, !PT ;  /* 0x0000000303ff7812 */ /* 0x000fe2000780486a */
[----:B------:R-:W-:Y:S01]  /*78c0*/  @!UPT UIADD3 URZ, UPT, UPT, URZ, URZ, URZ ;  /* 0x000000fffffff290 */ /* 0x000fe2000fffe0ff */
[----:B------:R-:W-:Y:S11]  /*78d0*/  @P4 BRA `(.L_x_152) ;  /* 0x0000000000084947 */ /* 0x000ff60003800000 */
[----:B------:R-:W1:Y:S02]  /*78e0*/  SYNCS.PHASECHK.TRANS64.TRYWAIT P1, [R113+URZ+0x340], R2 ;  /* 0x00034002710075a7 */ /* 0x000e6400080211ff */
[----:B-1----:R-:W-:Y:S05]  /*78f0*/  @!P1 BRA `(.L_x_153) ;  /* 0x0000002400a09947 */ /* 0x002fea0003800000 */
.L_x_152:
[----:B------:R-:W-:Y:S05]  /*7900*/  @!P0 BRA `(.L_x_154) ;  /* 0x0000000000408947 */ /* 0x000fea0003800000 */
[----:B------:R-:W1:Y:S01]  /*7910*/  LDCU.64 UR8, c[0x4][0x70] ;  /* 0x01000e00ff0877ac */ /* 0x000e620008000a00 */
[----:B------:R-:W-:Y:S01]  /*7920*/  MOV R3, 0x0 ;  /* 0x0000000000037802 */ /* 0x000fe20000000f00 */
[----:B------:R-:W-:Y:S02]  /*7930*/  HFMA2 R12, -RZ, RZ, 0, 5.9604644775390625e-08 ;  /* 0x00000001ff0c7431 */ /* 0x000fe400000001ff */
[----:B------:R-:W-:Y:S02]  /*7940*/  IMAD.MOV.U32 R8, RZ, RZ, 0x192 ;  /* 0x00000192ff087424 */ /* 0x000fe400078e00ff */
[----:B------:R-:W-:Y:S01]  /*7950*/  IMAD.MOV.U32 R13, RZ, RZ, RZ ;  /* 0x000000ffff0d7224 */ /* 0x000fe200078e00ff */
[----:B------:R-:W5:Y:S01]  /*7960*/  LDCU.64 UR6, c[0x4][0x78] ;  /* 0x01000f00ff0677ac */ /* 0x000f620008000a00 */
[----:B------:R-:W2:Y:S01]  /*7970*/  LDC.64 R2, c[0x4][R3] ;  /* 0x0100000003027b82 */ /* 0x000ea20000000a00 */
[----:B------:R-:W3:Y:S01]  /*7980*/  LDCU.64 UR4, c[0x4][0x10] ;  /* 0x01000200ff0477ac */ /* 0x000ee20008000a00 */
[----:B-1----:R-:W-:Y:S01]  /*7990*/  MOV R5, UR9 ;  /* 0x0000000900057c02 */ /* 0x002fe20008000f00 */
[----:B------:R-:W-:Y:S01]  /*79a0*/  IMAD.U32 R4, RZ, RZ, UR8 ;  /* 0x00000008ff047e24 */ /* 0x000fe2000f8e00ff */
[----:B-----5:R-:W-:Y:S01]  /*79b0*/  MOV R7, UR7 ;  /* 0x0000000700077c02 */ /* 0x020fe20008000f00 */
[----:B------:R-:W-:Y:S01]  /*79c0*/  IMAD.U32 R6, RZ, RZ, UR6 ;  /* 0x00000006ff067e24 */ /* 0x000fe2000f8e00ff */
[----:B---3--:R-:W-:Y:S01]  /*79d0*/  MOV R11, UR5 ;  /* 0x00000005000b7c02 */ /* 0x008fe20008000f00 */
[----:B------:R-:W-:Y:S02]  /*79e0*/  IMAD.U32 R10, RZ, RZ, UR4 ;  /* 0x00000004ff0a7e24 */ /* 0x000fe4000f8e00ff */
[----:B------:R-:W-:Y:S07]  /*79f0*/  LEPC R20, `(.L_x_154) ;  /* 0x000000001014794e */ /* 0x000fee0000000000 */
[----:B--2-4-:R-:W-:Y:S05]  /*7a00*/  CALL.ABS.NOINC R2 ;  /* 0x0000000002007343 */ /* 0x014fea0003c00000 */
.L_x_154:
[----:B------:R-:W-:Y:S01]  /*7a10*/  LOP3.LUT P0, RZ, R103, 0x60, RZ, 0xc0, !PT ;  /* 0x0000006067ff7812 */ /* 0x000fe2000780c0ff */
[----:B------:R-:W-:Y:S05]  /*7a20*/  WARPSYNC.ALL ;  /* 0x0000000000007948 */ /* 0x000fea0003800000 */
[----:B------:R-:W-:Y:S01]  /*7a30*/  R2UR UR4, R32 ;  /* 0x00000000200472ca */ /* 0x000fe200000e0000 */
[----:B----4-:R-:W-:Y:S01]  /*7a40*/  IMAD.U32 R75, R54, 0x10000, RZ ;  /* 0x00010000364b7824 */ /* 0x010fe200078e00ff */
[----:B------:R-:W-:Y:S01]  /*7a50*/  SHF.L.U32 R51, R52, 0x10, RZ ;  /* 0x0000001034337819 */ /* 0x000fe200000006ff */
[----:B------:R-:W-:Y:S01]  /*7a60*/  IMAD.U32 R74, R56, 0x10000, RZ ;  /* 0x00010000384a7824 */ /* 0x000fe200078e00ff */
[----:B------:R-:W-:Y:S01]  /*7a70*/  PRMT R49, R52, 0x8880, RZ ;  /* 0x0000888034317816 */ /* 0x000fe200000000ff */
[----:B------:R-:W-:Y:S01]  /*7a80*/  IMAD.U32 R64, R58, 0x10000, RZ ;  /* 0x000100003a407824 */ /* 0x000fe200078e00ff */
[----:B------:R-:W-:Y:S01]  /*7a90*/  SHF.L.U32 R50, R52, 0x8, RZ ;  /* 0x0000000834327819 */ /* 0x000fe200000006ff */
[----:B------:R-:W-:Y:S01]  /*7aa0*/  BSSY.RECONVERGENT B0, `(.L_x_155) ;  /* 0x000009f000007945 */ /* 0x000fe20003800200 */
[----:B------:R-:W-:Y:S02]  /*7ab0*/  SHF.R.S32.HI R51, RZ, 0x18, R51 ;  /* 0x00000018ff337819 */ /* 0x000fe40000011433 */
[----:B------:R-:W-:Y:S02]  /*7ac0*/  PRMT R80, R53, 0x8880, RZ ;  /* 0x0000888035507816 */ /* 0x000fe400000000ff */
[----:B------:R-:W-:Y:S01]  /*7ad0*/  SHF.R.S32.HI R50, RZ, 0x18, R50 ;  /* 0x00000018ff327819 */ /* 0x000fe20000011432 */
[----:B------:R-:W1:Y:S01]  /*7ae0*/  LDTM.x32 R4, tmem[UR4] ;  /* 0x00000004000479ee */ /* 0x000e6200082c0000 */
[----:B------:R-:W-:Y:S01]  /*7af0*/  NOP ;  /* 0x0000000000007918 */ /* 0x000fe20000000000 */
[----:B------:R-:W-:Y:S02]  /*7b00*/  IADD3 R113, PT, PT, R113, 0x360, RZ ;  /* 0x0000036071717810 */ /* 0x000fe40007ffe0ff */
[----:B------:R-:W-:Y:S02]  /*7b10*/  SHF.R.S32.HI R52, RZ, 0x18, R52 ;  /* 0x00000018ff347819 */ /* 0x000fe40000011434 */
[----:B------:R-:W-:Y:S02]  /*7b20*/  LOP3.LUT R113, R113, 0xfefffff8, RZ, 0xc0, !PT ;  /* 0xfefffff871717812 */ /* 0x000fe400078ec0ff */
[----:B------:R-:W-:Y:S02]  /*7b30*/  SHF.L.U32 R79, R53, 0x10, RZ ;  /* 0x00000010354f7819 */ /* 0x000fe400000006ff */
[----:B-1----:R1:W-:Y:S01]  /*7b40*/  SYNCS.ARRIVE.TRANS64.RED.A1T0 RZ, [R113+URZ], RZ ;  /* 0x000000ff71ff79a7 */ /* 0x0023e200081004ff */
[----:B------:R-:W-:Y:S02]  /*7b50*/  PRMT R77, R54, 0x8880, RZ ;  /* 0x00008880364d7816 */ /* 0x000fe400000000ff */
[C---:B------:R-:W-:Y:S02]  /*7b60*/  PRMT R71, R55.reuse, 0x8880, RZ ;  /* 0x0000888037477816 */ /* 0x040fe400000000ff */
[----:B------:R-:W-:Y:S02]  /*7b70*/  SHF.L.U32 R70, R55, 0x10, RZ ;  /* 0x0000001037467819 */ /* 0x000fe400000006ff */
[----:B------:R-:W-:Y:S02]  /*7b80*/  PRMT R76, R56, 0x8880, RZ ;  /* 0x00008880384c7816 */ /* 0x000fe400000000ff */
[C---:B------:R-:W-:Y:S02]  /*7b90*/  PRMT R68, R57.reuse, 0x8880, RZ ;  /* 0x0000888039447816 */ /* 0x040fe400000000ff */
[----:B------:R-:W-:Y:S02]  /*7ba0*/  SHF.L.U32 R67, R57, 0x10, RZ ;  /* 0x0000001039437819 */ /* 0x000fe400000006ff */
[----:B------:R-:W-:Y:S01]  /*7bb0*/  PRMT R65, R58, 0x8880, RZ ;  /* 0x000088803a417816 */ /* 0x000fe200000000ff */
[C---:B---3--:R-:W-:Y:S01]  /*7bc0*/  IMAD R0, R46.reuse, R4, RZ ;  /* 0x000000042e007224 */ /* 0x048fe200078e02ff */
[C---:B------:R-:W-:Y:S01]  /*7bd0*/  PRMT R62, R59.reuse, 0x8880, RZ ;  /* 0x000088803b3e7816 */ /* 0x040fe200000000ff */
[C---:B------:R-:W-:Y:S01]  /*7be0*/  IMAD R2, R46.reuse, R5, RZ ;  /* 0x000000052e027224 */ /* 0x040fe200078e02ff */
[----:B------:R-:W-:Y:S01]  /*7bf0*/  SHF.L.U32 R61, R59, 0x10, RZ ;  /* 0x000000103b3d7819 */ /* 0x000fe200000006ff */
[C---:B------:R-:W-:Y:S01]  /*7c00*/  IMAD R3, R46.reuse, R6, RZ ;  /* 0x000000062e037224 */ /* 0x040fe200078e02ff */
[----:B------:R-:W-:Y:S01]  /*7c10*/  SHF.L.U32 R78, R53, 0x8, RZ ;  /* 0x00000008354e7819 */ /* 0x000fe200000006ff */
[-C--:B------:R-:W-:Y:S01]  /*7c20*/  IMAD R0, R49, R48.reuse, R0 ;  /* 0x0000003031007224 */ /* 0x080fe200078e0200 */
[----:B------:R-:W-:Y:S01]  /*7c30*/  SHF.R.S32.HI R53, RZ, 0x18, R53 ;  /* 0x00000018ff357819 */ /* 0x000fe20000011435 */
[----:B------:R-:W-:Y:S01]  /*7c40*/  IMAD R7, R46, R7, RZ ;  /* 0x000000072e077224 */ /* 0x000fe200078e02ff */
[----:B------:R-:W-:Y:S01]  /*7c50*/  SHF.L.U32 R72, R54, 0x8, RZ ;  /* 0x0000000836487819 */ /* 0x000fe200000006ff */
[-C--:B------:R-:W-:Y:S01]  /*7c60*/  IMAD R2, R51, R48.reuse, R2 ;  /* 0x0000003033027224 */ /* 0x080fe200078e0202 */
[----:B------:R-:W-:Y:S01]  /*7c70*/  SHF.R.S32.HI R51, RZ, 0x18, R78 ;  /* 0x00000018ff337819 */ /* 0x000fe2000001144e */
[----:B------:R-:W-:Y:S01]  /*7c80*/  IMAD R3, R50, R48, R3 ;  /* 0x0000003032037224 */ /* 0x000fe200078e0203 */
[----:B------:R-:W-:Y:S01]  /*7c90*/  SHF.R.S32.HI R50, RZ, 0x18, R79 ;  /* 0x00000018ff327819 */ /* 0x000fe2000001144f */
[----:B------:R-:W-:Y:S01]  /*7ca0*/  IMAD.MOV.U32 R49, RZ, RZ, R80 ;  /* 0x000000ffff317224 */ /* 0x000fe200078e0050 */
[----:B------:R-:W-:Y:S01]  /*7cb0*/  SHF.R.S32.HI R54, RZ, 0x18, R54 ;  /* 0x00000018ff367819 */ /* 0x000fe20000011436 */
[----:B------:R-:W-:Y:S01]  /*7cc0*/  IMAD R8, R46, R8, RZ ;  /* 0x000000082e087224 */ /* 0x000fe200078e02ff */
[----:B------:R-:W-:Y:S01]  /*7cd0*/  SHF.L.U32 R69, R55, 0x8, RZ ;  /* 0x0000000837457819 */ /* 0x000fe200000006ff */
[----:B------:R-:W-:Y:S01]  /*7ce0*/  IMAD R7, R52, R48, R7 ;  /* 0x0000003034077224 */ /* 0x000fe200078e0207 */
[----:B------:R-:W-:Y:S01]  /*7cf0*/  SHF.R.S32.HI R55, RZ, 0x18, R55 ;  /* 0x00000018ff377819 */ /* 0x000fe20000011437 */
[C---:B------:R-:W-:Y:S01]  /*7d00*/  IMAD R9, R46.reuse, R9, RZ ;  /* 0x000000092e097224 */ /* 0x040fe200078e02ff */
[----:B------:R-:W-:Y:S01]  /*7d10*/  SHF.R.S32.HI R52, RZ, 0x18, R56 ;  /* 0x00000018ff347819 */ /* 0x000fe20000011438 */
[C---:B------:R-:W-:Y:S01]  /*7d20*/  IMAD R10, R46.reuse, R10, RZ ;  /* 0x0000000a2e0a7224 */ /* 0x040fe200078e02ff */
[----:B------:R-:W-:Y:S01]  /*7d30*/  I2IP.S8.S32.SAT R93, R7, R3, RZ ;  /* 0x00000003075d7239 */ /* 0x000fe200000014ff */
[----:B------:R-:W-:Y:S01]  /*7d40*/  IMAD R8, R49, R48, R8 ;  /* 0x0000003031087224 */ /* 0x000fe200078e0208 */
[----:B------:R-:W-:Y:S01]  /*7d50*/  MOV R49, R77 ;  /* 0x0000004d00317202 */ /* 0x000fe20000000f00 */
[----:B------:R-:W-:Y:S01]  /*7d60*/  IMAD R11, R46, R11, RZ ;  /* 0x0000000b2e0b7224 */ /* 0x000fe200078e02ff */
[----:B------:R-:W-:Y:S01]  /*7d70*/  I2IP.S8.S32.SAT R92, R2, R0, R93 ;  /* 0x00000000025c7239 */ /* 0x000fe2000000145d */
[-C--:B------:R-:W-:Y:S01]  /*7d80*/  IMAD R9, R50, R48.reuse, R9 ;  /* 0x0000003032097224 */ /* 0x080fe200078e0209 */
[----:B------:R-:W-:Y:S01]  /*7d90*/  SHF.R.S32.HI R50, RZ, 0x18, R75 ;  /* 0x00000018ff327819 */ /* 0x000fe2000001144b */
[----:B------:R-:W-:Y:S01]  /*7da0*/  IMAD R10, R51, R48, R10 ;  /* 0x00000030330a7224 */ /* 0x000fe200078e020a */
[----:B------:R-:W-:Y:S01]  /*7db0*/  MOV R51, R71 ;  /* 0x0000004700337202 */ /* 0x000fe20000000f00 */
[----:B------:R-:W-:Y:S01]  /*7dc0*/  IMAD R4, R46, R12, RZ ;  /* 0x0000000c2e047224 */ /* 0x000fe200078e02ff */
[----:B------:R-:W-:Y:S01]  /*7dd0*/  SHF.L.U32 R73, R56, 0x8, RZ ;  /* 0x0000000838497819 */ /* 0x000fe200000006ff */
[-C--:B------:R-:W-:Y:S01]  /*7de0*/  IMAD R11, R53, R48.reuse, R11 ;  /* 0x00000030350b7224 */ /* 0x080fe200078e020b */
[----:B------:R-:W-:Y:S01]  /*7df0*/  SHF.R.S32.HI R53, RZ, 0x18, R69 ;  /* 0x00000018ff357819 */ /* 0x000fe20000011445 */
[C---:B------:R-:W-:Y:S01]  /*7e00*/  IMAD R5, R46.reuse, R13, RZ ;  /* 0x0000000d2e057224 */ /* 0x040fe200078e02ff */
[----:B------:R-:W-:Y:S01]  /*7e10*/  SHF.R.S32.HI R56, RZ, 0x18, R57 ;  /* 0x00000018ff387819 */ /* 0x000fe20000011439 */
[----:B------:R-:W-:Y:S01]  /*7e20*/  IMAD R4, R49, R48, R4 ;  /* 0x0000003031047224 */ /* 0x000fe200078e0204 */
[----:B------:R-:W-:Y:S01]  /*7e30*/  SHF.R.S32.HI R49, RZ, 0x18, R72 ;  /* 0x00000018ff317819 */ /* 0x000fe20000011448 */
[C---:B------:R-:W-:Y:S01]  /*7e40*/  IMAD R6, R46.reuse, R14, RZ ;  /* 0x0000000e2e067224 */ /* 0x040fe200078e02ff */
[----:B------:R-:W-:Y:S01]  /*7e50*/  I2IP.S8.S32.SAT R94, R11, R10, RZ ;  /* 0x0000000a0b5e7239 */ /* 0x000fe200000014ff */
[----:B------:R-:W-:Y:S01]  /*7e60*/  IMAD R15, R46, R15, RZ ;  /* 0x0000000f2e0f7224 */ /* 0x000fe200078e02ff */
[----:B------:R-:W-:Y:S01]  /*7e70*/  SHF.L.U32 R66, R57, 0x8, RZ ;  /* 0x0000000839427819 */ /* 0x000fe200000006ff */
[----:B------:R-:W-:Y:S01]  /*7e80*/  IMAD R5, R50, R48, R5 ;  /* 0x0000003032057224 */ /* 0x000fe200078e0205 */
[----:B------:R-:W-:Y:S01]  /*7e90*/  I2IP.S8.S32.SAT R93, R9, R8, R94 ;  /* 0x00000008095d7239 */ /* 0x000fe2000000145e */
[C---:B------:R-:W-:Y:S01]  /*7ea0*/  IMAD R12, R46.reuse, R16, RZ ;  /* 0x000000102e0c7224 */ /* 0x040fe200078e02ff */
[----:B------:R-:W-:Y:S01]  /*7eb0*/  SHF.R.S32.HI R50, RZ, 0x18, R70 ;  /* 0x00000018ff327819 */ /* 0x000fe20000011446 */
[----:B------:R-:W-:Y:S01]  /*7ec0*/  IMAD R6, R49, R48, R6 ;  /* 0x0000003031067224 */ /* 0x000fe200078e0206 */
[----:B------:R-:W-:Y:S01]  /*7ed0*/  MOV R49, R76 ;  /* 0x0000004c00317202 */ /* 0x000fe20000000f00 */
[----:B------:R-:W-:Y:S01]  /*7ee0*/  IMAD R13, R46, R17, RZ ;  /* 0x000000112e0d7224 */ /* 0x000fe200078e02ff */
[----:B------:R-:W-:Y:S01]  /*7ef0*/  SHF.R.S32.HI R57, RZ, 0x18, R58 ;  /* 0x00000018ff397819 */ /* 0x000fe2000001143a */
[----:B------:R-:W-:Y:S01]  /*7f00*/  IMAD R15, R54, R48, R15 ;  /* 0x00000030360f7224 */ /* 0x000fe200078e020f */
[----:B------:R-:W-:Y:S01]  /*7f10*/  SHF.L.U32 R63, R58, 0x8, RZ ;  /* 0x000000083a3f7819 */ /* 0x000fe200000006ff */
[C---:B------:R-:W-:Y:S01]  /*7f20*/  IMAD R14, R46.reuse, R18, RZ ;  /* 0x000000122e0e7224 */ /* 0x040fe200078e02ff */
[----:B------:R-:W-:Y:S01]  /*7f30*/  SHF.R.S32.HI R58, RZ, 0x18, R59 ;  /* 0x00000018ff3a7819 */ /* 0x000fe2000001143b */
[----:B------:R-:W-:Y:S01]  /*7f40*/  IMAD R12, R51, R48, R12 ;  /* 0x00000030330c7224 */ /* 0x000fe200078e020c */
[----:B------:R-:W-:Y:S01]  /*7f50*/  I2IP.S8.S32.SAT R94, R15, R6, RZ ;  /* 0x000000060f5e7239 */ /* 0x000fe200000014ff */
[----:B------:R-:W-:Y:S01]  /*7f60*/  IMAD R19, R46, R19, RZ ;  /* 0x000000132e137224 */ /* 0x000fe200078e02ff */
[----:B------:R-:W-:Y:S01]  /*7f70*/  SHF.R.S32.HI R51, RZ, 0x18, R73 ;  /* 0x00000018ff337819 */ /* 0x000fe20000011449 */
[----:B------:R-:W-:Y:S01]  /*7f80*/  IMAD R13, R50, R48, R13 ;  /* 0x00000030320d7224 */ /* 0x000fe200078e020d */
[----:B------:R-:W-:Y:S01]  /*7f90*/  I2IP.S8.S32.SAT R94, R5, R4, R94 ;  /* 0x00000004055e7239 */ /* 0x000fe2000000145e */
[C---:B------:R-:W-:Y:S01]  /*7fa0*/  IMAD R16, R46.reuse, R20, RZ ;  /* 0x000000142e107224 */ /* 0x040fe200078e02ff */
[----:B------:R-:W-:Y:S01]  /*7fb0*/  SHF.R.S32.HI R50, RZ, 0x18, R74 ;  /* 0x00000018ff327819 */ /* 0x000fe2000001144a */
[-C--:B------:R-:W-:Y:S01]  /*7fc0*/  IMAD R14, R53, R48.reuse, R14 ;  /* 0x00000030350e7224 */ /* 0x080fe200078e020e */
[----:B------:R-:W-:Y:S01]  /*7fd0*/  SHF.L.U32 R60, R59, 0x8, RZ ;  /* 0x000000083b3c7819 */ /* 0x000fe200000006ff */
[----:B------:R-:W-:Y:S01]  /*7fe0*/  IMAD R17, R46, R21, RZ ;  /* 0x000000152e117224 */ /* 0x000fe200078e02ff */
[----:B-1----:R-:W-:Y:S01]  /*7ff0*/  IADD3 R113, PT, PT, R44, 0x1, RZ ;  /* 0x000000012c717810 */ /* 0x002fe20007ffe0ff */
[----:B------:R-:W-:Y:S01]  /*8000*/  IMAD R19, R55, R48, R19 ;  /* 0x0000003037137224 */ /* 0x000fe200078e0213 */
[----:B------:R-:W-:Y:S01]  /*8010*/  SHF.R.S32.HI R53, RZ, 0x18, R60 ;  /* 0x00000018ff357819 */ /* 0x000fe2000001143c */
[C---:B------:R-:W-:Y:S02]  /*8020*/  IMAD R18, R46.reuse, R22, RZ ;  /* 0x000000162e127224 */ /* 0x040fe400078e02ff */
[----:B------:R-:W-:Y:S01]  /*8030*/  IMAD R16, R49, R48, R16 ;  /* 0x0000003031107224 */ /* 0x000fe200078e0210 */
[----:B------:R-:W-:Y:S01]  /*8040*/  I2IP.S8.S32.SAT R95, R19, R14, RZ ;  /* 0x0000000e135f7239 */ /* 0x000fe200000014ff */
[----:B------:R-:W-:Y:S02]  /*8050*/  IMAD R23, R46, R23, RZ ;  /* 0x000000172e177224 */ /* 0x000fe400078e02ff */
[----:B------:R-:W-:Y:S01]  /*8060*/  IMAD R17, R50, R48, R17 ;  /* 0x0000003032117224 */ /* 0x000fe200078e0211 */
[----:B------:R-:W-:Y:S01]  /*8070*/  I2IP.S8.S32.SAT R95, R13, R12, R95 ;  /* 0x0000000c0d5f7239 */ /* 0x000fe2000000145f */
[C---:B------:R-:W-:Y:S01]  /*8080*/  IMAD R20, R46.reuse, R24, RZ ;  /* 0x000000182e147224 */ /* 0x040fe200078e02ff */
[----:B------:R-:W-:Y:S01]  /*8090*/  SHF.R.S32.HI R50, RZ, 0x18, R67 ;  /* 0x00000018ff327819 */ /* 0x000fe20000011443 */
[-C--:B------:R-:W-:Y:S01]  /*80a0*/  IMAD R18, R51, R48.reuse, R18 ;  /* 0x0000003033127224 */ /* 0x080fe200078e0212 */
[----:B------:R-:W-:Y:S01]  /*80b0*/  SHF.R.S32.HI R51, RZ, 0x18, R66 ;  /* 0x00000018ff337819 */ /* 0x000fe20000011442 */
[----:B------:R-:W-:Y:S01]  /*80c0*/  IMAD.MOV.U32 R49, RZ, RZ, R68 ;  /* 0x000000ffff317224 */ /* 0x000fe200078e0044 */
[----:B------:R1:W-:Y:S01]  /*80d0*/  STS.128 [R105+UR43+0x1400], R92 ;  /* 0x0014005c69007988 */ /* 0x0003e20008000c2b */
[----:B------:R-:W-:Y:S02]  /*80e0*/  IMAD R21, R46, R25, RZ ;  /* 0x000000192e157224 */ /* 0x000fe400078e02ff */
[----:B------:R-:W-:Y:S02]  /*80f0*/  IMAD R23, R52, R48, R23 ;  /* 0x0000003034177224 */ /* 0x000fe400078e0217 */
[C---:B------:R-:W-:Y:S02]  /*8100*/  IMAD R22, R46.reuse, R26, RZ ;  /* 0x0000001a2e167224 */ /* 0x040fe400078e02ff */
[----:B------:R-:W-:Y:S01]  /*8110*/  IMAD R20, R49, R48, R20 ;  /* 0x0000003031147224 */ /* 0x000fe200078e0214 */
[----:B------:R-:W-:Y:S01]  /*8120*/  I2IP.S8.S32.SAT R116, R23, R18, RZ ;  /* 0x0000001217747239 */ /* 0x000fe200000014ff */
[----:B------:R-:W-:Y:S01]  /*8130*/  IMAD R27, R46, R27, RZ ;  /* 0x0000001b2e1b7224 */ /* 0x000fe200078e02ff */
[----:B------:R-:W-:Y:S01]  /*8140*/  MOV R49, R65 ;  /* 0x0000004100317202 */ /* 0x000fe20000000f00 */
[----:B------:R-:W-:Y:S01]  /*8150*/  IMAD R21, R50, R48, R21 ;  /* 0x0000003032157224 */ /* 0x000fe200078e0215 */
[----:B------:R-:W-:Y:S01]  /*8160*/  I2IP.S8.S32.SAT R116, R17, R16, R116 ;  /* 0x0000001011747239 */ /* 0x000fe20000001474 */
[----:B------:R-:W-:Y:S01]  /*8170*/  IMAD R24, R46, R28, RZ ;  /* 0x0000001c2e187224 */ /* 0x000fe200078e02ff */
[----:B------:R-:W-:Y:S01]  /*8180*/  SHF.R.S32.HI R50, RZ, 0x18, R64 ;  /* 0x00000018ff327819 */ /* 0x000fe20000011440 */
[----:B------:R-:W-:Y:S01]  /*8190*/  IMAD R22, R51, R48, R22 ;  /* 0x0000003033167224 */ /* 0x000fe200078e0216 */
[----:B------:R-:W-:Y:S01]  /*81a0*/  MOV R51, R62 ;  /* 0x0000003e00337202 */ /* 0x000fe20000000f00 */
[-C--:B------:R-:W-:Y:S02]  /*81b0*/  IMAD R27, R56, R48.reuse, R27 ;  /* 0x00000030381b7224 */ /* 0x080fe400078e021b */
[C---:B------:R-:W-:Y:S02]  /*81c0*/  IMAD R25, R46.reuse, R29, RZ ;  /* 0x0000001d2e197224 */ /* 0x040fe400078e02ff */
[----:B------:R-:W-:Y:S01]  /*81d0*/  IMAD R24, R49, R48, R24 ;  /* 0x0000003031187224 */ /* 0x000fe200078e0218 */
[----:B------:R-:W-:Y:S01]  /*81e0*/  SHF.R.S32.HI R49, RZ, 0x18, R63 ;  /* 0x00000018ff317819 */ /* 0x000fe2000001143f */
[C---:B------:R-:W-:Y:S01]  /*81f0*/  IMAD R26, R46.reuse, R30, RZ ;  /* 0x0000001e2e1a7224 */ /* 0x040fe200078e02ff */
[----:B------:R-:W-:Y:S01]  /*8200*/  I2IP.S8.S32.SAT R117, R27, R22, RZ ;  /* 0x000000161b757239 */ /* 0x000fe200000014ff */
[----:B------:R-:W-:Y:S02]  /*8210*/  IMAD R31, R46, R31, RZ ;  /* 0x0000001f2e1f7224 */ /* 0x000fe400078e02ff */
[----:B------:R-:W-:Y:S01]  /*8220*/  IMAD R25, R50, R48, R25 ;  /* 0x0000003032197224 */ /* 0x000fe200078e0219 */
[----:B------:R-:W-:Y:S01]  /*8230*/  SHF.R.S32.HI R50, RZ, 0x18, R61 ;  /* 0x00000018ff327819 */ /* 0x000fe2000001143d */
[C---:B------:R-:W-:Y:S01]  /*8240*/  IMAD R28, R46.reuse, R32, RZ ;  /* 0x000000202e1c7224 */ /* 0x040fe200078e02ff */
[----:B------:R-:W-:Y:S01]  /*8250*/  I2IP.S8.S32.SAT R117, R21, R20, R117 ;  /* 0x0000001415757239 */ /* 0x000fe20000001475 */
[-C--:B------:R-:W-:Y:S02]  /*8260*/  IMAD R26, R49, R48.reuse, R26 ;  /* 0x00000030311a7224 */ /* 0x080fe400078e021a */
[C---:B------:R-:W-:Y:S02]  /*8270*/  IMAD R29, R46.reuse, R33, RZ ;  /* 0x000000212e1d7224 */ /* 0x040fe400078e02ff */
[-C--:B------:R-:W-:Y:S02]  /*8280*/  IMAD R31, R57, R48.reuse, R31 ;  /* 0x00000030391f7224 */ /* 0x080fe400078e021f */
[----:B------:R-:W-:Y:S02]  /*8290*/  IMAD R28, R51, R48, R28 ;  /* 0x00000030331c7224 */ /* 0x000fe400078e021c */
[----:B------:R-:W-:Y:S01]  /*82a0*/  IMAD R30, R46, R34, RZ ;  /* 0x000000222e1e7224 */ /* 0x000fe200078e02ff */
[----:B------:R-:W-:Y:S01]  /*82b0*/  I2IP.S8.S32.SAT R115, R31, R26, RZ ;  /* 0x0000001a1f737239 */ /* 0x000fe200000014ff */
[----:B------:R-:W-:Y:S02]  /*82c0*/  IMAD R29, R50, R48, R29 ;  /* 0x00000030321d7224 */ /* 0x000fe400078e021d */
[----:B------:R-:W-:Y:S01]  /*82d0*/  IMAD R35, R46, R35, RZ ;  /* 0x000000232e237224 */ /* 0x000fe200078e02ff */
[----:B------:R-:W-:Y:S01]  /*82e0*/  I2IP.S8.S32.SAT R118, R25, R24, R115 ;  /* 0x0000001819767239 */ /* 0x000fe20000001473 */
[-C--:B------:R-:W-:Y:S02]  /*82f0*/  IMAD R30, R53, R48.reuse, R30 ;  /* 0x00000030351e7224 */ /* 0x080fe400078e021e */
[----:B------:R-:W-:Y:S05]  /*8300*/  IMAD R35, R58, R48, R35 ;  /* 0x000000303a237224 */ /* 0x000fea00078e0223 */
[----:B------:R-:W-:Y:S04]  /*8310*/  I2IP.S8.S32.SAT R120, R35, R30, RZ ;  /* 0x0000001e23787239 */ /* 0x000fe800000014ff */
[----:B------:R-:W-:Y:S05]  /*8320*/  I2IP.S8.S32.SAT R119, R29, R28, R120 ;  /* 0x0000001c1d777239 */ /* 0x000fea0000001478 */
[----:B------:R1:W-:Y:S01]  /*8330*/  STS.128 [R104+0x1400], R116 ;  /* 0x0014007468007388 */ /* 0x0003e20000000c00 */
[----:B------:R-:W-:Y:S01]  /*8340*/  @!PT LDS RZ, [RZ] ;  /* 0x00000000fffff984 */ /* 0x000fe20000000800 */
[----:B------:R-:W-:Y:S01]  /*8350*/  @!PT LDS RZ, [RZ] ;  /* 0x00000000fffff984 */ /* 0x000fe20000000800 */
[----:B------:R-:W-:Y:S01]  /*8360*/  @!PT LDS RZ, [RZ] ;  /* 0x00000000fffff984 */ /* 0x000fe20000000800 */
[----:B------:R-:W-:Y:S01]  /*8370*/  @!PT LDS RZ, [RZ] ;  /* 0x00000000fffff984 */ /* 0x000fe20000000800 */
[----:B------:R3:W-:Y:S07]  /*8380*/  MEMBAR.ALL.CTA ;  /* 0x0000000000007992 */ /* 0x0007ee0000008000 */
[----:B---3--:R-:W3:Y:S02]  /*8390*/  FENCE.VIEW.ASYNC.S ;  /* 0x00000000000073c6 */ /* 0x008ee40000000000 */
[----:B---3--:R-:W-:Y:S06]  /*83a0*/  BAR.SYNC.DEFER_BLOCKING 0x1, 0x80 ;  /* 0x0042000000007b1d */ /* 0x008fec0000010000 */
[----:B------:R-:W-:Y:S05]  /*83b0*/  @P0 BRA `(.L_x_156) ;  /* 0x0000000000340947 */ /* 0x000fea0003800000 */
[----:B------:R-:W-:Y:S01]  /*83c0*/  UIADD3 UR12, UPT, UPT, UR43, 0x1400, URZ ;  /* 0x000014002b0c7890 */ /* 0x000fe2000fffe0ff */
[----:B------:R-:W-:Y:S01]  /*83d0*/  R2UR UR9, R98 ;  /* 0x00000000620972ca */ /* 0x000fe200000e0000 */
[----:B------:R-:W-:Y:S01]  /*83e0*/  UIADD3 UR10, UP0, UPT, UR46, 0x680, URZ ;  /* 0x000006802e0a7890 */ /* 0x000fe2000ff1e0ff */
[----:B------:R-:W-:Y:S01]  /*83f0*/  R2UR UR8, R97 ;  /* 0x00000000610872ca */ /* 0x000fe200000e0000 */
[----:B------:R-:W-:Y:S02]  /*8400*/  UMOV UR7, UR36 ;  /* 0x0000002400077c82 */ /* 0x000fe40008000000 */
[----:B------:R-:W-:Y:S01]  /*8410*/  IMAD.U32 R111, RZ, RZ, UR12 ;  /* 0x0000000cff6f7e24 */ /* 0x000fe2000f8e00ff */
[----:B------:R-:W-:Y:S04]  /*8420*/  UIADD3.X UR11, UPT, UPT, URZ, UR47, URZ, UP0, !UPT ;  /* 0x0000002fff0b7290 */ /* 0x000fe800087fe4ff */
[----:B------:R-:W-:Y:S03]  /*8430*/  R2UR UR4, R111 ;  /* 0x000000006f0472ca */ /* 0x000fe600000e0000 */
[----:B------:R-:W-:Y:S02]  /*8440*/  USHF.L.U32 UR5, UR9, 0x5, URZ ;  /* 0x0000000509057899 */ /* 0x000fe400080006ff */
[----:B------:R-:W-:Y:S09]  /*8450*/  USHF.L.U32 UR6, UR8, 0x7, URZ ;  /* 0x0000000708067899 */ /* 0x000ff200080006ff */
[----:B------:R3:W-:Y:S01]  /*8460*/  UTMASTG.3D [UR4], [UR10] ;  /* 0x000000040a0073b5 */ /* 0x0007e20008010000 */
[----:B------:R0:W-:Y:S01]  /*8470*/  UTMACMDFLUSH ;  /* 0x00000000000079b7 */ /* 0x0001e20000000000 */
[----:B---3--:R-:W-:Y:S04]  /*8480*/  DEPBAR.LE SB0, 0x0 ;  /* 0x000080000000791a */ /* 0x008fe80000000000 */
.L_x_156:
[----:B------:R-:W-:Y:S05]  /*8490*/  BSYNC.RECONVERGENT B0 ;  /* 0x0000000000007941 */ /* 0x000fea0003800200 */
.L_x_155:
[----:B------:R-:W-:Y:S01]  /*84a0*/  BAR.SYNC.DEFER_BLOCKING 0x1, 0x80 ;  /* 0x0042000000007b1d */ /* 0x000fe20000010000 */
[----:B------:R-:W-:Y:S01]  /*84b0*/  ISETP.NE.AND P2, PT, R112, RZ, PT ;  /* 0x000000ff7000720c */ /* 0x000fe20003f45270 */
[----:B------:R-:W-:Y:S01]  /*84c0*/  IMAD.IADD R98, R43, 0x1, R81 ;  /* 0x000000012b627824 */ /* 0x000fe200078e0251 */
[----:B------:R-:W-:Y:S01]  /*84d0*/  ISETP.NE.AND P0, PT, R114, 0x2, PT ;  /* 0x000000027200780c */ /* 0x000fe20003f05270 */
[----:B------:R-:W-:Y:S01]  /*84e0*/  IMAD.IADD R97, R45, 0x1, R96 ;  /* 0x000000012d617824 */ /* 0x000fe200078e0260 */
[----:B------:R-:W-:Y:S02]  /*84f0*/  ISETP.NE.AND P1, PT, R113, 0x4, PT ;  /* 0x000000047100780c */ /* 0x000fe40003f25270 */
[----:B------:R-:W-:Y:S02]  /*8500*/  SEL R0, RZ, 0x1, P0 ;  /* 0x00000001ff007807 */ /* 0x000fe40000000000 */
[----:B------:R-:W-:Y:S02]  /*8510*/  SEL R3, RZ, 0x1, P1 ;  /* 0x00000001ff037807 */ /* 0x000fe40000800000 */
[----:B------:R-:W-:Y:S02]  /*8520*/  LOP3.LUT R109, R109, R0, RZ, 0x3c, !PT ;  /* 0x000000006d6d7212 */ /* 0x000fe400078e3cff */
[----:B------:R-:W-:Y:S02]  /*8530*/  LOP3.LUT R110, R110, R3, RZ, 0x3c, !PT ;  /* 0x000000036e6e7212 */ /* 0x000fe400078e3cff */
[----:B------:R-:W-:Y:S02]  /*8540*/  @P2 R2UR UR36, R107 ;  /* 0x000000006b2422ca */ /* 0x000fe400000e0000 */
[----:B------:R-:W-:Y:S02]  /*8550*/  SEL R114, R114, RZ, P0 ;  /* 0x000000ff72727207 */ /* 0x000fe40000000000 */
[----:B------:R-:W-:Y:S01]  /*8560*/  SEL R44, R113, RZ, P1 ;  /* 0x000000ff712c7207 */ /* 0x000fe20000800000 */
[----:B------:R-:W-:Y:S10]  /*8570*/  @P2 BRA `(.L_x_157) ;  /* 0xffffffe400842947 */ /* 0x000ff4000383ffff */
[----:B------:R-:W-:Y:S05]  /*8580*/  EXIT ;  /* 0x000000000000794d */ /* 0x000fea0003800000 */
.L_x_25:
[----:B--2---:R2:W4:Y:S02]  /*8590*/  SYNCS.PHASECHK.TRANS64.TRYWAIT P0, [R3+URZ+0x390], R2 ;  /* 0x00039002030075a7 */ /* 0x00452400080011ff */
[----:B----4-:R-:W-:Y:S05]  /*85a0*/  @!P0 NANOSLEEP.SYNCS 0x989680 ;  /* 0x009896800000895d */ /* 0x010fea0003900000 */
[----:B------:R-:W4:Y:S02]  /*85b0*/  @!P0 SYNCS.PHASECHK.TRANS64 P0, [R3+URZ+0x390], R2 ;  /* 0x00039002030085a7 */ /* 0x000f2400080010ff */
[----:B----4-:R-:W-:Y:S05]  /*85c0*/  @!P0 BRA `(.L_x_25) ;  /* 0xfffffffc00f08947 */ /* 0x010fea000383ffff */
[----:B------:R-:W-:Y:S05]  /*85d0*/  BRA `(.L_x_158) ;  /* 0xffffff9400e07947 */ /* 0x000fea000383ffff */
.L_x_28:
[----:B-1----:R-:W-:-:S07]  /*85e0*/  MOV R2, UR33 ;  /* 0x0000002100027c02 */ /* 0x002fce0008000f00 */
.L_x_159:
[----:B-1----:R1:W2:Y:S02]  /*85f0*/  SYNCS.PHASECHK.TRANS64.TRYWAIT P0, [R2+URZ+0x180], R5 ;  /* 0x00018005020075a7 */ /* 0x0022a400080011ff */
[----:B--2---:R-:W-:Y:S05]  /*8600*/  @!P0 NANOSLEEP.SYNCS 0x989680 ;  /* 0x009896800000895d */ /* 0x004fea0003900000 */
[----:B------:R-:W2:Y:S02]  /*8610*/  @!P0 SYNCS.PHASECHK.TRANS64 P0, [R2+URZ+0x180], R5 ;  /* 0x00018005020085a7 */ /* 0x000ea400080010ff */
[----:B--2---:R-:W-:Y:S05]  /*8620*/  @!P0 BRA `(.L_x_159) ;  /* 0xfffffffc00f08947 */ /* 0x004fea000383ffff */
[----:B------:R-:W-:Y:S05]  /*8630*/  BRA `(.L_x_27) ;  /* 0xffffff9800487947 */ /* 0x000fea000383ffff */
.L_x_35:
[----:B-1----:R-:W-:-:S07]  /*8640*/  MOV R2, UR17 ;  /* 0x0000001100027c02 */ /* 0x002fce0008000f00 */
.L_x_160:
[----:B-1----:R1:W2:Y:S02]  /*8650*/  SYNCS.PHASECHK.TRANS64.TRYWAIT P0, [R2+URZ+0x180], R5 ;  /* 0x00018005020075a7 */ /* 0x0022a400080011ff */
[----:B--2---:R-:W-:Y:S05]  /*8660*/  @!P0 NANOSLEEP.SYNCS 0x989680 ;  /* 0x009896800000895d */ /* 0x004fea0003900000 */
[----:B------:R-:W2:Y:S02]  /*8670*/  @!P0 SYNCS.PHASECHK.TRANS64 P0, [R2+URZ+0x180], R5 ;  /* 0x00018005020085a7 */ /* 0x000ea400080010ff */
[----:B--2---:R-:W-:Y:S05]  /*8680*/  @!P0 BRA `(.L_x_160) ;  /* 0xfffffffc00f08947 */ /* 0x004fea000383ffff */
[----:B------:R-:W-:Y:S05]  /*8690*/  BRA `(.L_x_34) ;  /* 0xffffff9c00047947 */ /* 0x000fea000383ffff */
.L_x_40:
[----:B-1----:R1:W2:Y:S02]  /*86a0*/  SYNCS.PHASECHK.TRANS64.TRYWAIT P0, [R2+URZ+0x320], R3 ;  /* 0x00032003020075a7 */ /* 0x0022a400080011ff */
[----:B--2---:R-:W-:Y:S05]  /*86b0*/  @!P0 NANOSLEEP.SYNCS 0x989680 ;  /* 0x009896800000895d */ /* 0x004fea0003900000 */
[----:B------:R-:W2:Y:S02]  /*86c0*/  @!P0 SYNCS.PHASECHK.TRANS64 P0, [R2+URZ+0x320], R3 ;  /* 0x00032003020085a7 */ /* 0x000ea400080010ff */
[----:B--2---:R-:W-:Y:S05]  /*86d0*/  @!P0 BRA `(.L_x_40) ;  /* 0xfffffffc00f08947 */ /* 0x004fea000383ffff */
[----:B------:R-:W-:Y:S05]  /*86e0*/  BRA `(.L_x_161) ;  /* 0xffffff9c00a87947 */ /* 0x000fea000383ffff */
.L_x_44:
[----:B---3--:R-:W-:-:S07]  /*86f0*/  MOV R0, UR5 ;  /* 0x0000000500007c02 */ /* 0x008fce0008000f00 */
.L_x_162:
[----:B-1----:R1:W2:Y:S02]  /*8700*/  SYNCS.PHASECHK.TRANS64.TRYWAIT P0, [R0+URZ], R3 ;  /* 0x00000003000075a7 */ /* 0x0022a400080011ff */
[----:B--2---:R-:W-:Y:S05]  /*8710*/  @!P0 NANOSLEEP.SYNCS 0x989680 ;  /* 0x009896800000895d */ /* 0x004fea0003900000 */
[----:B------:R-:W2:Y:S02]  /*8720*/  @!P0 SYNCS.PHASECHK.TRANS64 P0, [R0+URZ], R3 ;  /* 0x00000003000085a7 */ /* 0x000ea400080010ff */
[----:B--2---:R-:W-:Y:S05]  /*8730*/  @!P0 BRA `(.L_x_162) ;  /* 0xfffffffc00f08947 */ /* 0x004fea000383ffff */
[----:B------:R-:W-:Y:S05]  /*8740*/  BRA `(.L_x_163) ;  /* 0xffffffa400187947 */ /* 0x000fea000383ffff */
.L_x_45:
[----:B---3--:R-:W-:-:S07]  /*8750*/  MOV R0, UR5 ;  /* 0x0000000500007c02 */ /* 0x008fce0008000f00 */
.L_x_164:
[----:B-1----:R1:W2:Y:S02]  /*8760*/  SYNCS.PHASECHK.TRANS64.TRYWAIT P0, [R0+URZ], R3 ;  /* 0x00000003000075a7 */ /* 0x0022a400080011ff */
[----:B--2---:R-:W-:Y:S05]  /*8770*/  @!P0 NANOSLEEP.SYNCS 0x989680 ;  /* 0x009896800000895d */ /* 0x004fea0003900000 */
[----:B------:R-:W2:Y:S02]  /*8780*/  @!P0 SYNCS.PHASECHK.TRANS64 P0, [R0+URZ], R3 ;  /* 0x00000003000085a7 */ /* 0x000ea400080010ff */
[----:B--2---:R-:W-:Y:S05]  /*8790*/  @!P0 BRA `(.L_x_164) ;  /* 0xfffffffc00f08947 */ /* 0x004fea000383ffff */
[----:B------:R-:W-:Y:S05]  /*87a0*/  BRA `(.L_x_165) ;  /* 0xffffffa400247947 */ /* 0x000fea000383ffff */
.L_x_46:
[----:B---3--:R-:W-:-:S07]  /*87b0*/  MOV R0, UR5 ;  /* 0x0000000500007c02 */ /* 0x008fce0008000f00 */
.L_x_166:
[----:B-1----:R1:W2:Y:S02]  /*87c0*/  SYNCS.PHASECHK.TRANS64.TRYWAIT P0, [R0+URZ], R3 ;  /* 0x00000003000075a7 */ /* 0x0022a400080011ff */
[----:B--2---:R-:W-:Y:S05]  /*87d0*/  @!P0 NANOSLEEP.SYNCS 0x989680 ;  /* 0x009896800000895d */ /* 0x004fea0003900000 */
[----:B------:R-:W2:Y:S02]  /*87e0*/  @!P0 SYNCS.PHASECHK.TRANS64 P0, [R0+URZ], R3 ;  /* 0x00000003000085a7 */ /* 0x000ea400080010ff */
[----:B--2---:R-:W-:Y:S05]  /*87f0*/  @!P0 BRA `(.L_x_166) ;  /* 0xfffffffc00f08947 */ /* 0x004fea000383ffff */
[----:B------:R-:W-:Y:S05]  /*8800*/  BRA `(.L_x_167) ;  /* 0xffffffa400307947 */ /* 0x000fea000383ffff */
.L_x_47:
[----:B---3--:R-:W-:-:S07]  /*8810*/  MOV R0, UR5 ;  /* 0x0000000500007c02 */ /* 0x008fce0008000f00 */
.L_x_168:
[----:B-1----:R1:W2:Y:S02]  /*8820*/  SYNCS.PHASECHK.TRANS64.TRYWAIT P0, [R0+URZ], R3 ;  /* 0x00000003000075a7 */ /* 0x0022a400080011ff */
[----:B--2---:R-:W-:Y:S05]  /*8830*/  @!P0 NANOSLEEP.SYNCS 0x989680 ;  /* 0x009896800000895d */ /* 0x004fea0003900000 */
[----:B------:R-:W2:Y:S02]  /*8840*/  @!P0 SYNCS.PHASECHK.TRANS64 P0, [R0+URZ], R3 ;  /* 0x00000003000085a7 */ /* 0x000ea400080010ff */
[----:B--2---:R-:W-:Y:S05]  /*8850*/  @!P0 BRA `(.L_x_168) ;  /* 0xfffffffc00f08947 */ /* 0x004fea000383ffff */
[----:B------:R-:W-:Y:S05]  /*8860*/  BRA `(.L_x_169) ;  /* 0xffffffa4003c7947 */ /* 0x000fea000383ffff */
.L_x_48:
[----:B---3--:R-:W-:-:S07]  /*8870*/  MOV R0, UR5 ;  /* 0x0000000500007c02 */ /* 0x008fce0008000f00 */
.L_x_170:
[----:B-1----:R1:W2:Y:S02]  /*8880*/  SYNCS.PHASECHK.TRANS64.TRYWAIT P0, [R0+URZ], R3 ;  /* 0x00000003000075a7 */ /* 0x0022a400080011ff */
[----:B--2---:R-:W-:Y:S05]  /*8890*/  @!P0 NANOSLEEP.SYNCS 0x989680 ;  /* 0x009896800000895d */ /* 0x004fea0003900000 */
[----:B------:R-:W2:Y:S02]  /*88a0*/  @!P0 SYNCS.PHASECHK.TRANS64 P0, [R0+URZ], R3 ;  /* 0x00000003000085a7 */ /* 0x000ea400080010ff */
[----:B--2---:R-:W-:Y:S05]  /*88b0*/  @!P0 BRA `(.L_x_170) ;  /* 0xfffffffc00f08947 */ /* 0x004fea000383ffff */
[----:B------:R-:W-:Y:S05]  /*88c0*/  BRA `(.L_x_171) ;  /* 0xffffffa400487947 */ /* 0x000fea000383ffff */
.L_x_49:
[----:B---3--:R-:W-:-:S07]  /*88d0*/  MOV R0, UR5 ;  /* 0x0000000500007c02 */ /* 0x008fce0008000f00 */
.L_x_172:
[----:B-1----:R1:W2:Y:S02]  /*88e0*/  SYNCS.PHASECHK.TRANS64.TRYWAIT P0, [R0+URZ], R3 ;  /* 0x00000003000075a7 */ /* 0x0022a400080011ff */
[----:B--2---:R-:W-:Y:S05]  /*88f0*/  @!P0 NANOSLEEP.SYNCS 0x989680 ;  /* 0x009896800000895d */ /* 0x004fea0003900000 */
[----:B------:R-:W2:Y:S02]  /*8900*/  @!P0 SYNCS.PHASECHK.TRANS64 P0, [R0+URZ], R3 ;  /* 0x00000003000085a7 */ /* 0x000ea400080010ff */
[----:B--2---:R-:W-:Y:S05]  /*8910*/  @!P0 BRA `(.L_x_172) ;  /* 0xfffffffc00f08947 */ /* 0x004fea000383ffff */
[----:B------:R-:W-:Y:S05]  /*8920*/  BRA `(.L_x_173) ;  /* 0xffffffa400547947 */ /* 0x000fea000383ffff */
.L_x_50:
[----:B---3--:R-:W-:-:S07]  /*8930*/  MOV R0, UR5 ;  /* 0x0000000500007c02 */ /* 0x008fce0008000f00 */
.L_x_174:
[----:B-1----:R1:W2:Y:S02]  /*8940*/  SYNCS.PHASECHK.TRANS64.TRYWAIT P0, [R0+URZ], R3 ;  /* 0x00000003000075a7 */ /* 0x0022a400080011ff */
[----:B--2---:R-:W-:Y:S05]  /*8950*/  @!P0 NANOSLEEP.SYNCS 0x989680 ;  /* 0x009896800000895d */ /* 0x004fea0003900000 */
[----:B------:R-:W2:Y:S02]  /*8960*/  @!P0 SYNCS.PHASECHK.TRANS64 P0, [R0+URZ], R3 ;  /* 0x00000003000085a7 */ /* 0x000ea400080010ff */
[----:B--2---:R-:W-:Y:S05]  /*8970*/  @!P0 BRA `(.L_x_174) ;  /* 0xfffffffc00f08947 */ /* 0x004fea000383ffff */
[----:B------:R-:W-:Y:S05]  /*8980*/  BRA `(.L_x_175) ;  /* 0xffffffa400607947 */ /* 0x000fea000383ffff */
.L_x_51:
[----:B---3--:R-:W-:-:S07]  /*8990*/  MOV R0, UR5 ;  /* 0x0000000500007c02 */ /* 0x008fce0008000f00 */
.L_x_176:
[----:B-1----:R1:W2:Y:S02]  /*89a0*/  SYNCS.PHASECHK.TRANS64.TRYWAIT P0, [R0+URZ], R3 ;  /* 0x00000003000075a7 */ /* 0x0022a400080011ff */
[----:B--2---:R-:W-:Y:S05]  /*89b0*/  @!P0 NANOSLEEP.SYNCS 0x989680 ;  /* 0x009896800000895d */ /* 0x004fea0003900000 */
[----:B------:R-:W2:Y:S02]  /*89c0*/  @!P0 SYNCS.PHASECHK.TRANS64 P0, [R0+URZ], R3 ;  /* 0x00000003000085a7 */ /* 0x000ea400080010ff */
[----:B--2---:R-:W-:Y:S05]  /*89d0*/  @!P0 BRA `(.L_x_176) ;  /* 0xfffffffc00f08947 */ /* 0x004fea000383ffff */
[----:B------:R-:W-:Y:S05]  /*89e0*/  BRA `(.L_x_177) ;  /* 0xffffffa4006c7947 */ /* 0x000fea000383ffff */
.L_x_52:
[----:B---3--:R-:W-:-:S07]  /*89f0*/  MOV R0, UR5 ;  /* 0x0000000500007c02 */ /* 0x008fce0008000f00 */
.L_x_178:
[----:B-1----:R1:W2:Y:S02]  /*8a00*/  SYNCS.PHASECHK.TRANS64.TRYWAIT P0, [R0+URZ], R3 ;  /* 0x00000003000075a7 */ /* 0x0022a400080011ff */
[----:B--2---:R-:W-:Y:S05]  /*8a10*/  @!P0 NANOSLEEP.SYNCS 0x989680 ;  /* 0x009896800000895d */ /* 0x004fea0003900000 */
[----:B------:R-:W2:Y:S02]  /*8a20*/  @!P0 SYNCS.PHASECHK.TRANS64 P0, [R0+URZ], R3 ;  /* 0x00000003000085a7 */ /* 0x000ea400080010ff */
[----:B--2---:R-:W-:Y:S05]  /*8a30*/  @!P0 BRA `(.L_x_178) ;  /* 0xfffffffc00f08947 */ /* 0x004fea000383ffff */
[----:B------:R-:W-:Y:S05]  /*8a40*/  BRA `(.L_x_179) ;  /* 0xffffffa400787947 */ /* 0x000fea000383ffff */
.L_x_53:
[----:B---3--:R-:W-:-:S07]  /*8a50*/  MOV R0, UR5 ;  /* 0x0000000500007c02 */ /* 0x008fce0008000f00 */
.L_x_180:
[----:B-1----:R1:W2:Y:S02]  /*8a60*/  SYNCS.PHASECHK.TRANS64.TRYWAIT P0, [R0+URZ], R3 ;  /* 0x00000003000075a7 */ /* 0x0022a400080011ff */
[----:B--2---:R-:W-:Y:S05]  /*8a70*/  @!P0 NANOSLEEP.SYNCS 0x989680 ;  /* 0x009896800000895d */ /* 0x004fea0003900000 */
[----:B------:R-:W2:Y:S02]  /*8a80*/  @!P0 SYNCS.PHASECHK.TRANS64 P0, [R0+URZ], R3 ;  /* 0x00000003000085a7 */ /* 0x000ea400080010ff */
[----:B--2---:R-:W-:Y:S05]  /*8a90*/  @!P0 BRA `(.L_x_180) ;  /* 0xfffffffc00f08947 */ /* 0x004fea000383ffff */
[----:B------:R-:W-:Y:S05]  /*8aa0*/  BRA `(.L_x_181) ;  /* 0xffffffa400847947 */ /* 0x000fea000383ffff */
.L_x_54:
[----:B---3--:R-:W-:-:S07]  /*8ab0*/  MOV R0, UR5 ;  /* 0x0000000500007c02 */ /* 0x008fce0008000f00 */
.L_x_182:
[----:B-1----:R1:W2:Y:S02]  /*8ac0*/  SYNCS.PHASECHK.TRANS64.TRYWAIT P0, [R0+URZ], R3 ;  /* 0x00000003000075a7 */ /* 0x0022a400080011ff */
[----:B--2---:R-:W-:Y:S05]  /*8ad0*/  @!P0 NANOSLEEP.SYNCS 0x989680 ;  /* 0x009896800000895d */ /* 0x004fea0003900000 */
[----:B------:R-:W2:Y:S02]  /*8ae0*/  @!P0 SYNCS.PHASECHK.TRANS64 P0, [R0+URZ], R3 ;  /* 0x00000003000085a7 */ /* 0x000ea400080010ff */
[----:B--2---:R-:W-:Y:S05]  /*8af0*/  @!P0 BRA `(.L_x_182) ;  /* 0xfffffffc00f08947 */ /* 0x004fea000383ffff */
[----:B------:R-:W-:Y:S05]  /*8b00*/  BRA `(.L_x_183) ;  /* 0xffffffa400907947 */ /* 0x000fea000383ffff */
.L_x_55:
[----:B---3--:R-:W-:-:S07]  /*8b10*/  MOV R0, UR5 ;  /* 0x0000000500007c02 */ /* 0x008fce0008000f00 */
.L_x_184:
[----:B-1----:R1:W2:Y:S02]  /*8b20*/  SYNCS.PHASECHK.TRANS64.TRYWAIT P0, [R0+URZ], R3 ;  /* 0x00000003000075a7 */ /* 0x0022a400080011ff */
[----:B--2---:R-:W-:Y:S05]  /*8b30*/  @!P0 NANOSLEEP.SYNCS 0x989680 ;  /* 0x009896800000895d */ /* 0x004fea0003900000 */
[----:B------:R-:W2:Y:S02]  /*8b40*/  @!P0 SYNCS.PHASECHK.TRANS64 P0, [R0+URZ], R3 ;  /* 0x00000003000085a7 */ /* 0x000ea400080010ff */
[----:B--2---:R-:W-:Y:S05]  /*8b50*/  @!P0 BRA `(.L_x_184) ;  /* 0xfffffffc00f08947 */ /* 0x004fea000383ffff */
[----:B------:R-:W-:Y:S05]  /*8b60*/  BRA `(.L_x_185) ;  /* 0xffffffa4009c7947 */ /* 0x000fea000383ffff */
.L_x_56:
[----:B---3--:R-:W-:-:S07]  /*8b70*/  MOV R0, UR5 ;  /* 0x0000000500007c02 */ /* 0x008fce0008000f00 */
.L_x_186:
[----:B-1----:R1:W2:Y:S02]  /*8b80*/  SYNCS.PHASECHK.TRANS64.TRYWAIT P0, [R0+URZ], R3 ;  /* 0x00000003000075a7 */ /* 0x0022a400080011ff */
[----:B--2---:R-:W-:Y:S05]  /*8b90*/  @!P0 NANOSLEEP.SYNCS 0x989680 ;  /* 0x009896800000895d */ /* 0x004fea0003900000 */
[----:B------:R-:W2:Y:S02]  /*8ba0*/  @!P0 SYNCS.PHASECHK.TRANS64 P0, [R0+URZ], R3 ;  /* 0x00000003000085a7 */ /* 0x000ea400080010ff */
[----:B--2---:R-:W-:Y:S05]  /*8bb0*/  @!P0 BRA `(.L_x_186) ;  /* 0xfffffffc00f08947 */ /* 0x004fea000383ffff */
[----:B------:R-:W-:Y:S05]  /*8bc0*/  BRA `(.L_x_187) ;  /* 0xffffffa400a87947 */ /* 0x000fea000383ffff */
.L_x_57:
[----:B---3--:R-:W-:-:S07]  /*8bd0*/  MOV R0, UR5 ;  /* 0x0000000500007c02 */ /* 0x008fce0008000f00 */
.L_x_188:
[----:B-1----:R1:W2:Y:S02]  /*8be0*/  SYNCS.PHASECHK.TRANS64.TRYWAIT P0, [R0+URZ], R3 ;  /* 0x00000003000075a7 */ /* 0x0022a400080011ff */
[----:B--2---:R-:W-:Y:S05]  /*8bf0*/  @!P0 NANOSLEEP.SYNCS 0x989680 ;  /* 0x009896800000895d */ /* 0x004fea0003900000 */
[----:B------:R-:W2:Y:S02]  /*8c00*/  @!P0 SYNCS.PHASECHK.TRANS64 P0, [R0+URZ], R3 ;  /* 0x00000003000085a7 */ /* 0x000ea400080010ff */
[----:B--2---:R-:W-:Y:S05]  /*8c10*/  @!P0 BRA `(.L_x_188) ;  /* 0xfffffffc00f08947 */ /* 0x004fea000383ffff */
[----:B------:R-:W-:Y:S05]  /*8c20*/  BRA `(.L_x_189) ;  /* 0xffffffa400b47947 */ /* 0x000fea000383ffff */
.L_x_58:
[----:B---3--:R-:W-:-:S07]  /*8c30*/  MOV R0, UR5 ;  /* 0x0000000500007c02 */ /* 0x008fce0008000f00 */
.L_x_190:
[----:B-1----:R1:W2:Y:S02]  /*8c40*/  SYNCS.PHASECHK.TRANS64.TRYWAIT P0, [R0+URZ], R3 ;  /* 0x00000003000075a7 */ /* 0x0022a400080011ff */
[----:B--2---:R-:W-:Y:S05]  /*8c50*/  @!P0 NANOSLEEP.SYNCS 0x989680 ;  /* 0x009896800000895d */ /* 0x004fea0003900000 */
[----:B------:R-:W2:Y:S02]  /*8c60*/  @!P0 SYNCS.PHASECHK.TRANS64 P0, [R0+URZ], R3 ;  /* 0x00000003000085a7 */ /* 0x000ea400080010ff */
[----:B--2---:R-:W-:Y:S05]  /*8c70*/  @!P0 BRA `(.L_x_190) ;  /* 0xfffffffc00f08947 */ /* 0x004fea000383ffff */
[----:B------:R-:W-:Y:S05]  /*8c80*/  BRA `(.L_x_191) ;  /* 0xffffffa400c07947 */ /* 0x000fea000383ffff */
.L_x_59:
[----:B---3--:R-:W-:-:S07]  /*8c90*/  MOV R0, UR5 ;  /* 0x0000000500007c02 */ /* 0x008fce0008000f00 */
.L_x_192:
[----:B-1----:R1:W2:Y:S02]  /*8ca0*/  SYNCS.PHASECHK.TRANS64.TRYWAIT P0, [R0+URZ], R3 ;  /* 0x00000003000075a7 */ /* 0x0022a400080011ff */
[----:B--2---:R-:W-:Y:S05]  /*8cb0*/  @!P0 NANOSLEEP.SYNCS 0x989680 ;  /* 0x009896800000895d */ /* 0x004fea0003900000 */
[----:B------:R-:W2:Y:S02]  /*8cc0*/  @!P0 SYNCS.PHASECHK.TRANS64 P0, [R0+URZ], R3 ;  /* 0x00000003000085a7 */ /* 0x000ea400080010ff */
[----:B--2---:R-:W-:Y:S05]  /*8cd0*/  @!P0 BRA `(.L_x_192) ;  /* 0xfffffffc00f08947 */ /* 0x004fea000383ffff */
[----:B------:R-:W-:Y:S05]  /*8ce0*/  BRA `(.L_x_193) ;  /* 0xffffffa400cc7947 */ /* 0x000fea000383ffff */
.L_x_60:
[----:B---3--:R-:W-:-:S07]  /*8cf0*/  MOV R0, UR5 ;  /* 0x0000000500007c02 */ /* 0x008fce0008000f00 */
.L_x_194:
[----:B-1----:R1:W2:Y:S02]  /*8d00*/  SYNCS.PHASECHK.TRANS64.TRYWAIT P0, [R0+URZ], R3 ;  /* 0x00000003000075a7 */ /* 0x0022a400080011ff */
[----:B--2---:R-:W-:Y:S05]  /*8d10*/  @!P0 NANOSLEEP.SYNCS 0x989680 ;  /* 0x009896800000895d */ /* 0x004fea0003900000 */
[----:B------:R-:W2:Y:S02]  /*8d20*/  @!P0 SYNCS.PHASECHK.TRANS64 P0, [R0+URZ], R3 ;  /* 0x00000003000085a7 */ /* 0x000ea400080010ff */
[----:B--2---:R-:W-:Y:S05]  /*8d30*/  @!P0 BRA `(.L_x_194) ;  /* 0xfffffffc00f08947 */ /* 0x004fea000383ffff */
[----:B------:R-:W-:Y:S05]  /*8d40*/  BRA `(.L_x_195) ;  /* 0xffffffa400d87947 */ /* 0x000fea000383ffff */
.L_x_61:
[----:B---3--:R-:W-:-:S07]  /*8d50*/  MOV R0, UR5 ;  /* 0x0000000500007c02 */ /* 0x008fce0008000f00 */
.L_x_196:
[----:B-1----:R1:W2:Y:S02]  /*8d60*/  SYNCS.PHASECHK.TRANS64.TRYWAIT P0, [R0+URZ], R3 ;  /* 0x00000003000075a7 */ /* 0x0022a400080011ff */
[----:B--2---:R-:W-:Y:S05]  /*8d70*/  @!P0 NANOSLEEP.SYNCS 0x989680 ;  /* 0x009896800000895d */ /* 0x004fea0003900000 */
[----:B------:R-:W2:Y:S02]  /*8d80*/  @!P0 SYNCS.PHASECHK.TRANS64 P0, [R0+URZ], R3 ;  /* 0x00000003000085a7 */ /* 0x000ea400080010ff */
[----:B--2---:R-:W-:Y:S05]  /*8d90*/  @!P0 BRA `(.L_x_196) ;  /* 0xfffffffc00f08947 */ /* 0x004fea000383ffff */
[----:B------:R-:W-:Y:S05]  /*8da0*/  BRA `(.L_x_197) ;  /* 0xffffffa400e47947 */ /* 0x000fea000383ffff */
.L_x_62:
[----:B---3--:R-:W-:-:S07]  /*8db0*/  MOV R0, UR5 ;  /* 0x0000000500007c02 */ /* 0x008fce0008000f00 */
.L_x_198:
[----:B-1----:R1:W2:Y:S02]  /*8dc0*/  SYNCS.PHASECHK.TRANS64.TRYWAIT P0, [R0+URZ], R3 ;  /* 0x00000003000075a7 */ /* 0x0022a400080011ff */
[----:B--2---:R-:W-:Y:S05]  /*8dd0*/  @!P0 NANOSLEEP.SYNCS 0x989680 ;  /* 0x009896800000895d */ /* 0x004fea0003900000 */
[----:B------:R-:W2:Y:S02]  /*8de0*/  @!P0 SYNCS.PHASECHK.TRANS64 P0, [R0+URZ], R3 ;  /* 0x00000003000085a7 */ /* 0x000ea400080010ff */
[----:B--2---:R-:W-:Y:S05]  /*8df0*/  @!P0 BRA `(.L_x_198) ;  /* 0xfffffffc00f08947 */ /* 0x004fea000383ffff */
[----:B------:R-:W-:Y:S05]  /*8e00*/  BRA `(.L_x_199) ;  /* 0xffffffa400f07947 */ /* 0x000fea000383ffff */
.L_x_63:
[----:B---3--:R-:W-:-:S07]  /*8e10*/  MOV R0, UR5 ;  /* 0x0000000500007c02 */ /* 0x008fce0008000f00 */
.L_x_200:
[----:B-1----:R1:W2:Y:S02]  /*8e20*/  SYNCS.PHASECHK.TRANS64.TRYWAIT P0, [R0+URZ], R3 ;  /* 0x00000003000075a7 */ /* 0x0022a400080011ff */
[----:B--2---:R-:W-:Y:S05]  /*8e30*/  @!P0 NANOSLEEP.SYNCS 0x989680 ;  /* 0x009896800000895d */ /* 0x004fea0003900000 */
[----:B------:R-:W2:Y:S02]  /*8e40*/  @!P0 SYNCS.PHASECHK.TRANS64 P0, [R0+URZ], R3 ;  /* 0x00000003000085a7 */ /* 0x000ea400080010ff */
[----:B--2---:R-:W-:Y:S05]  /*8e50*/  @!P0 BRA `(.L_x_200) ;  /* 0xfffffffc00f08947 */ /* 0x004fea000383ffff */
[----:B------:R-:W-:Y:S05]  /*8e60*/  BRA `(.L_x_201) ;  /* 0xffffffa400fc7947 */ /* 0x000fea000383ffff */
.L_x_64:
[----:B---3--:R-:W-:-:S07]  /*8e70*/  MOV R0, UR5 ;  /* 0x0000000500007c02 */ /* 0x008fce0008000f00 */
.L_x_202:
[----:B-1----:R1:W2:Y:S02]  /*8e80*/  SYNCS.PHASECHK.TRANS64.TRYWAIT P0, [R0+URZ], R3 ;  /* 0x00000003000075a7 */ /* 0x0022a400080011ff */
[----:B--2---:R-:W-:Y:S05]  /*8e90*/  @!P0 NANOSLEEP.SYNCS 0x989680 ;  /* 0x009896800000895d */ /* 0x004fea0003900000 */
[----:B------:R-:W2:Y:S02]  /*8ea0*/  @!P0 SYNCS.PHASECHK.TRANS64 P0, [R0+URZ], R3 ;  /* 0x00000003000085a7 */ /* 0x000ea400080010ff */
[----:B--2---:R-:W-:Y:S05]  /*8eb0*/  @!P0 BRA `(.L_x_202) ;  /* 0xfffffffc00f08947 */ /* 0x004fea000383ffff */
[----:B------:R-:W-:Y:S05]  /*8ec0*/  BRA `(.L_x_203) ;  /* 0xffffffa800087947 */ /* 0x000fea000383ffff */
.L_x_65:
[----:B---3--:R-:W-:-:S07]  /*8ed0*/  MOV R0, UR5 ;  /* 0x0000000500007c02 */ /* 0x008fce0008000f00 */
.L_x_204:
[----:B-1----:R1:W2:Y:S02]  /*8ee0*/  SYNCS.PHASECHK.TRANS64.TRYWAIT P0, [R0+URZ], R3 ;  /* 0x00000003000075a7 */ /* 0x0022a400080011ff */
[----:B--2---:R-:W-:Y:S05]  /*8ef0*/  @!P0 NANOSLEEP.SYNCS 0x989680 ;  /* 0x009896800000895d */ /* 0x004fea0003900000 */
[----:B------:R-:W2:Y:S02]  /*8f00*/  @!P0 SYNCS.PHASECHK.TRANS64 P0, [R0+URZ], R3 ;  /* 0x00000003000085a7 */ /* 0x000ea400080010ff */
[----:B--2---:R-:W-:Y:S05]  /*8f10*/  @!P0 BRA `(.L_x_204) ;  /* 0xfffffffc00f08947 */ /* 0x004fea000383ffff */
[----:B------:R-:W-:Y:S05]  /*8f20*/  BRA `(.L_x_205) ;  /* 0xffffffa800147947 */ /* 0x000fea000383ffff */
.L_x_66:
[----:B---3--:R-:W-:-:S07]  /*8f30*/  MOV R0, UR5 ;  /* 0x0000000500007c02 */ /* 0x008fce0008000f00 */
.L_x_206:
[----:B-1----:R1:W2:Y:S02]  /*8f40*/  SYNCS.PHASECHK.TRANS64.TRYWAIT P0, [R0+URZ], R3 ;  /* 0x00000003000075a7 */ /* 0x0022a400080011ff */
[----:B--2---:R-:W-:Y:S05]  /*8f50*/  @!P0 NANOSLEEP.SYNCS 0x989680 ;  /* 0x009896800000895d */ /* 0x004fea0003900000 */
[----:B------:R-:W2:Y:S02]  /*8f60*/  @!P0 SYNCS.PHASECHK.TRANS64 P0, [R0+URZ], R3 ;  /* 0x00000003000085a7 */ /* 0x000ea400080010ff */
[----:B--2---:R-:W-:Y:S05]  /*8f70*/  @!P0 BRA `(.L_x_206) ;  /* 0xfffffffc00f08947 */ /* 0x004fea000383ffff */
[----:B------:R-:W-:Y:S05]  /*8f80*/  BRA `(.L_x_207) ;  /* 0xffffffa800207947 */ /* 0x000fea000383ffff */
.L_x_67:
[----:B---3--:R-:W-:-:S07]  /*8f90*/  MOV R0, UR5 ;  /* 0x0000000500007c02 */ /* 0x008fce0008000f00 */
.L_x_208:
[----:B-1----:R1:W2:Y:S02]  /*8fa0*/  SYNCS.PHASECHK.TRANS64.TRYWAIT P0, [R0+URZ], R3 ;  /* 0x00000003000075a7 */ /* 0x0022a400080011ff */
[----:B--2---:R-:W-:Y:S05]  /*8fb0*/  @!P0 NANOSLEEP.SYNCS 0x989680 ;  /* 0x009896800000895d */ /* 0x004fea0003900000 */
[----:B------:R-:W2:Y:S02]  /*8fc0*/  @!P0 SYNCS.PHASECHK.TRANS64 P0, [R0+URZ], R3 ;  /* 0x00000003000085a7 */ /* 0x000ea400080010ff */
[----:B--2---:R-:W-:Y:S05]  /*8fd0*/  @!P0 BRA `(.L_x_208) ;  /* 0xfffffffc00f08947 */ /* 0x004fea000383ffff */
[----:B------:R-:W-:Y:S05]  /*8fe0*/  BRA `(.L_x_209) ;  /* 0xffffffa8002c7947 */ /* 0x000fea000383ffff */
.L_x_68:
[----:B---3--:R-:W-:-:S07]  /*8ff0*/  MOV R0, UR5 ;  /* 0x0000000500007c02 */ /* 0x008fce0008000f00 */
.L_x_210:
[----:B-1----:R1:W2:Y:S02]  /*9000*/  SYNCS.PHASECHK.TRANS64.TRYWAIT P0, [R0+URZ], R3 ;  /* 0x00000003000075a7 */ /* 0x0022a400080011ff */
[----:B--2---:R-:W-:Y:S05]  /*9010*/  @!P0 NANOSLEEP.SYNCS 0x989680 ;  /* 0x009896800000895d */ /* 0x004fea0003900000 */
[----:B------:R-:W2:Y:S02]  /*9020*/  @!P0 SYNCS.PHASECHK.TRANS64 P0, [R0+URZ], R3 ;  /* 0x00000003000085a7 */ /* 0x000ea400080010ff */
[----:B--2---:R-:W-:Y:S05]  /*9030*/  @!P0 BRA `(.L_x_210) ;  /* 0xfffffffc00f08947 */ /* 0x004fea000383ffff */
[----:B------:R-:W-:Y:S05]  /*9040*/  BRA `(.L_x_211) ;  /* 0xffffffa800387947 */ /* 0x000fea000383ffff */
.L_x_69:
[----:B---3--:R-:W-:-:S07]  /*9050*/  MOV R0, UR5 ;  /* 0x0000000500007c02 */ /* 0x008fce0008000f00 */
.L_x_212:
[----:B-1----:R1:W2:Y:S02]  /*9060*/  SYNCS.PHASECHK.TRANS64.TRYWAIT P0, [R0+URZ], R3 ;  /* 0x00000003000075a7 */ /* 0x0022a400080011ff */
[----:B--2---:R-:W-:Y:S05]  /*9070*/  @!P0 NANOSLEEP.SYNCS 0x989680 ;  /* 0x009896800000895d */ /* 0x004fea0003900000 */
[----:B------:R-:W2:Y:S02]  /*9080*/  @!P0 SYNCS.PHASECHK.TRANS64 P0, [R0+URZ], R3 ;  /* 0x00000003000085a7 */ /* 0x000ea400080010ff */
[----:B--2---:R-:W-:Y:S05]  /*9090*/  @!P0 BRA `(.L_x_212) ;  /* 0xfffffffc00f08947 */ /* 0x004fea000383ffff */
[----:B------:R-:W-:Y:S05]  /*90a0*/  BRA `(.L_x_213) ;  /* 0xffffffa800447947 */ /* 0x000fea000383ffff */
.L_x_70:
[----:B---3--:R-:W-:-:S07]  /*90b0*/  MOV R0, UR5 ;  /* 0x0000000500007c02 */ /* 0x008fce0008000f00 */
.L_x_214:
[----:B-1----:R1:W2:Y:S02]  /*90c0*/  SYNCS.PHASECHK.TRANS64.TRYWAIT P0, [R0+URZ], R3 ;  /* 0x00000003000075a7 */ /* 0x0022a400080011ff */
[----:B--2---:R-:W-:Y:S05]  /*90d0*/  @!P0 NANOSLEEP.SYNCS 0x989680 ;  /* 0x009896800000895d */ /* 0x004fea0003900000 */
[----:B------:R-:W2:Y:S02]  /*90e0*/  @!P0 SYNCS.PHASECHK.TRANS64 P0, [R0+URZ], R3 ;  /* 0x00000003000085a7 */ /* 0x000ea400080010ff */
[----:B--2---:R-:W-:Y:S05]  /*90f0*/  @!P0 BRA `(.L_x_214) ;  /* 0xfffffffc00f08947 */ /* 0x004fea000383ffff */
[----:B------:R-:W-:Y:S05]  /*9100*/  BRA `(.L_x_215) ;  /* 0xffffffa800507947 */ /* 0x000fea000383ffff */
.L_x_71:
[----:B---3--:R-:W-:-:S07]  /*9110*/  MOV R0, UR5 ;  /* 0x0000000500007c02 */ /* 0x008fce0008000f00 */
.L_x_216:
[----:B-1----:R1:W2:Y:S02]  /*9120*/  SYNCS.PHASECHK.TRANS64.TRYWAIT P0, [R0+URZ], R3 ;  /* 0x00000003000075a7 */ /* 0x0022a400080011ff */
[----:B--2---:R-:W-:Y:S05]  /*9130*/  @!P0 NANOSLEEP.SYNCS 0x989680 ;  /* 0x009896800000895d */ /* 0x004fea0003900000 */
[----:B------:R-:W2:Y:S02]  /*9140*/  @!P0 SYNCS.PHASECHK.TRANS64 P0, [R0+URZ], R3 ;  /* 0x00000003000085a7 */ /* 0x000ea400080010ff */
[----:B--2---:R-:W-:Y:S05]  /*9150*/  @!P0 BRA `(.L_x_216) ;  /* 0xfffffffc00f08947 */ /* 0x004fea000383ffff */
[----:B------:R-:W-:Y:S05]  /*9160*/  BRA `(.L_x_217) ;  /* 0xffffffa8005c7947 */ /* 0x000fea000383ffff */
.L_x_72:
[----:B---3--:R-:W-:-:S07]  /*9170*/  MOV R0, UR5 ;  /* 0x0000000500007c02 */ /* 0x008fce0008000f00 */
.L_x_218:
[----:B-1----:R1:W2:Y:S02]  /*9180*/  SYNCS.PHASECHK.TRANS64.TRYWAIT P0, [R0+URZ], R3 ;  /* 0x00000003000075a7 */ /* 0x0022a400080011ff */
[----:B--2---:R-:W-:Y:S05]  /*9190*/  @!P0 NANOSLEEP.SYNCS 0x989680 ;  /* 0x009896800000895d */ /* 0x004fea0003900000 */
[----:B------:R-:W2:Y:S02]  /*91a0*/  @!P0 SYNCS.PHASECHK.TRANS64 P0, [R0+URZ], R3 ;  /* 0x00000003000085a7 */ /* 0x000ea400080010ff */
[----:B--2---:R-:W-:Y:S05]  /*91b0*/  @!P0 BRA `(.L_x_218) ;  /* 0xfffffffc00f08947 */ /* 0x004fea000383ffff */
[----:B------:R-:W-:Y:S05]  /*91c0*/  BRA `(.L_x_219) ;  /* 0xffffffa800687947 */ /* 0x000fea000383ffff */
.L_x_73:
[----:B---3--:R-:W-:-:S07]  /*91d0*/  MOV R0, UR5 ;  /* 0x0000000500007c02 */ /* 0x008fce0008000f00 */
.L_x_220:
[----:B-1----:R1:W2:Y:S02]  /*91e0*/  SYNCS.PHASECHK.TRANS64.TRYWAIT P0, [R0+URZ], R3 ;  /* 0x00000003000075a7 */ /* 0x0022a400080011ff */
[----:B--2---:R-:W-:Y:S05]  /*91f0*/  @!P0 NANOSLEEP.SYNCS 0x989680 ;  /* 0x009896800000895d */ /* 0x004fea0003900000 */
[----:B------:R-:W2:Y:S02]  /*9200*/  @!P0 SYNCS.PHASECHK.TRANS64 P0, [R0+URZ], R3 ;  /* 0x00000003000085a7 */ /* 0x000ea400080010ff */
[----:B--2---:R-:W-:Y:S05]  /*9210*/  @!P0 BRA `(.L_x_220) ;  /* 0xfffffffc00f08947 */ /* 0x004fea000383ffff */
[----:B------:R-:W-:Y:S05]  /*9220*/  BRA `(.L_x_221) ;  /* 0xffffffa800747947 */ /* 0x000fea000383ffff */
.L_x_74:
[----:B---3--:R-:W-:-:S07]  /*9230*/  MOV R0, UR5 ;  /* 0x0000000500007c02 */ /* 0x008fce0008000f00 */
.L_x_222:
[----:B-1----:R1:W2:Y:S02]  /*9240*/  SYNCS.PHASECHK.TRANS64.TRYWAIT P0, [R0+URZ], R3 ;  /* 0x00000003000075a7 */ /* 0x0022a400080011ff */
[----:B--2---:R-:W-:Y:S05]  /*9250*/  @!P0 NANOSLEEP.SYNCS 0x989680 ;  /* 0x009896800000895d */ /* 0x004fea0003900000 */
[----:B------:R-:W2:Y:S02]  /*9260*/  @!P0 SYNCS.PHASECHK.TRANS64 P0, [R0+URZ], R3 ;  /* 0x00000003000085a7 */ /* 0x000ea400080010ff */
[----:B--2---:R-:W-:Y:S05]  /*9270*/  @!P0 BRA `(.L_x_222) ;  /* 0xfffffffc00f08947 */ /* 0x004fea000383ffff */
[----:B------:R-:W-:Y:S05]  /*9280*/  BRA `(.L_x_223) ;  /* 0xffffffa800807947 */ /* 0x000fea000383ffff */
.L_x_75:
[----:B---3--:R-:W-:-:S07]  /*9290*/  MOV R0, UR5 ;  /* 0x0000000500007c02 */ /* 0x008fce0008000f00 */
.L_x_224:
[----:B-1----:R1:W2:Y:S02]  /*92a0*/  SYNCS.PHASECHK.TRANS64.TRYWAIT P0, [R0+URZ], R3 ;  /* 0x00000003000075a7 */ /* 0x0022a400080011ff */
[----:B--2---:R-:W-:Y:S05]  /*92b0*/  @!P0 NANOSLEEP.SYNCS 0x989680 ;  /* 0x009896800000895d */ /* 0x004fea0003900000 */
[----:B------:R-:W2:Y:S02]  /*92c0*/  @!P0 SYNCS.PHASECHK.TRANS64 P0, [R0+URZ], R3 ;  /* 0x00000003000085a7 */ /* 0x000ea400080010ff */
[----:B--2---:R-:W-:Y:S05]  /*92d0*/  @!P0 BRA `(.L_x_224) ;  /* 0xfffffffc00f08947 */ /* 0x004fea000383ffff */
[----:B------:R-:W-:Y:S05]  /*92e0*/  BRA `(.L_x_225) ;  /* 0xffffffa8008c7947 */ /* 0x000fea000383ffff */
.L_x_76:
[----:B---3--:R-:W-:-:S07]  /*92f0*/  MOV R0, UR5 ;  /* 0x0000000500007c02 */ /* 0x008fce0008000f00 */
.L_x_226:
[----:B-1----:R1:W2:Y:S02]  /*9300*/  SYNCS.PHASECHK.TRANS64.TRYWAIT P0, [R0+URZ], R3 ;  /* 0x00000003000075a7 */ /* 0x0022a400080011ff */
[----:B--2---:R-:W-:Y:S05]  /*9310*/  @!P0 NANOSLEEP.SYNCS 0x989680 ;  /* 0x009896800000895d */ /* 0x004fea0003900000 */
[----:B------:R-:W2:Y:S02]  /*9320*/  @!P0 SYNCS.PHASECHK.TRANS64 P0, [R0+URZ], R3 ;  /* 0x00000003000085a7 */ /* 0x000ea400080010ff */
[----:B--2---:R-:W-:Y:S05]  /*9330*/  @!P0 BRA `(.L_x_226) ;  /* 0xfffffffc00f08947 */ /* 0x004fea000383ffff */
[----:B------:R-:W-:Y:S05]  /*9340*/  BRA `(.L_x_227) ;  /* 0xffffffa800987947 */ /* 0x000fea000383ffff */
.L_x_77:
[----:B---3--:R-:W-:-:S07]  /*9350*/  MOV R0, UR5 ;  /* 0x0000000500007c02 */ /* 0x008fce0008000f00 */
.L_x_228:
[----:B-1----:R1:W2:Y:S02]  /*9360*/  SYNCS.PHASECHK.TRANS64.TRYWAIT P0, [R0+URZ], R3 ;  /* 0x00000003000075a7 */ /* 0x0022a400080011ff */
[----:B--2---:R-:W-:Y:S05]  /*9370*/  @!P0 NANOSLEEP.SYNCS 0x989680 ;  /* 0x009896800000895d */ /* 0x004fea0003900000 */
[----:B------:R-:W2:Y:S02]  /*9380*/  @!P0 SYNCS.PHASECHK.TRANS64 P0, [R0+URZ], R3 ;  /* 0x00000003000085a7 */ /* 0x000ea400080010ff */
[----:B--2---:R-:W-:Y:S05]  /*9390*/  @!P0 BRA `(.L_x_228) ;  /* 0xfffffffc00f08947 */ /* 0x004fea000383ffff */
[----:B------:R-:W-:Y:S05]  /*93a0*/  BRA `(.L_x_229) ;  /* 0xffffffa800a47947 */ /* 0x000fea000383ffff */
.L_x_78:
[----:B---3--:R-:W-:-:S07]  /*93b0*/  MOV R0, UR5 ;  /* 0x0000000500007c02 */ /* 0x008fce0008000f00 */
.L_x_230:
[----:B-1----:R1:W2:Y:S02]  /*93c0*/  SYNCS.PHASECHK.TRANS64.TRYWAIT P0, [R0+URZ], R3 ;  /* 0x00000003000075a7 */ /* 0x0022a400080011ff */
[----:B--2---:R-:W-:Y:S05]  /*93d0*/  @!P0 NANOSLEEP.SYNCS 0x989680 ;  /* 0x009896800000895d */ /* 0x004fea0003900000 */
[----:B------:R-:W2:Y:S02]  /*93e0*/  @!P0 SYNCS.PHASECHK.TRANS64 P0, [R0+URZ], R3 ;  /* 0x00000003000085a7 */ /* 0x000ea400080010ff */
[----:B--2---:R-:W-:Y:S05]  /*93f0*/  @!P0 BRA `(.L_x_230) ;  /* 0xfffffffc00f08947 */ /* 0x004fea000383ffff */
[----:B------:R-:W-:Y:S05]  /*9400*/  BRA `(.L_x_231) ;  /* 0xffffffa800b07947 */ /* 0x000fea000383ffff */
.L_x_79:
[----:B---3--:R-:W-:-:S07]  /*9410*/  MOV R0, UR5 ;  /* 0x0000000500007c02 */ /* 0x008fce0008000f00 */
.L_x_232:
[----:B-1----:R1:W2:Y:S02]  /*9420*/  SYNCS.PHASECHK.TRANS64.TRYWAIT P0, [R0+URZ], R3 ;  /* 0x00000003000075a7 */ /* 0x0022a400080011ff */
[----:B--2---:R-:W-:Y:S05]  /*9430*/  @!P0 NANOSLEEP.SYNCS 0x989680 ;  /* 0x009896800000895d */ /* 0x004fea0003900000 */
[----:B------:R-:W2:Y:S02]  /*9440*/  @!P0 SYNCS.PHASECHK.TRANS64 P0, [R0+URZ], R3 ;  /* 0x00000003000085a7 */ /* 0x000ea400080010ff */
[----:B--2---:R-:W-:Y:S05]  /*9450*/  @!P0 BRA `(.L_x_232) ;  /* 0xfffffffc00f08947 */ /* 0x004fea000383ffff */
[----:B------:R-:W-:Y:S05]  /*9460*/  BRA `(.L_x_233) ;  /* 0xffffffa800bc7947 */ /* 0x000fea000383ffff */
.L_x_80:
[----:B---3--:R-:W-:-:S07]  /*9470*/  MOV R0, UR5 ;  /* 0x0000000500007c02 */ /* 0x008fce0008000f00 */
.L_x_234:
[----:B-1----:R1:W2:Y:S02]  /*9480*/  SYNCS.PHASECHK.TRANS64.TRYWAIT P0, [R0+URZ], R3 ;  /* 0x00000003000075a7 */ /* 0x0022a400080011ff */
[----:B--2---:R-:W-:Y:S05]  /*9490*/  @!P0 NANOSLEEP.SYNCS 0x989680 ;  /* 0x009896800000895d */ /* 0x004fea0003900000 */
[----:B------:R-:W2:Y:S02]  /*94a0*/  @!P0 SYNCS.PHASECHK.TRANS64 P0, [R0+URZ], R3 ;  /* 0x00000003000085a7 */ /* 0x000ea400080010ff */
[----:B--2---:R-:W-:Y:S05]  /*94b0*/  @!P0 BRA `(.L_x_234) ;  /* 0xfffffffc00f08947 */ /* 0x004fea000383ffff */
[----:B------:R-:W-:Y:S05]  /*94c0*/  BRA `(.L_x_235) ;  /* 0xffffffa800c87947 */ /* 0x000fea000383ffff */
.L_x_81:
[----:B---3--:R-:W-:-:S07]  /*94d0*/  MOV R0, UR5 ;  /* 0x0000000500007c02 */ /* 0x008fce0008000f00 */
.L_x_236:
[----:B-1----:R1:W2:Y:S02]  /*94e0*/  SYNCS.PHASECHK.TRANS64.TRYWAIT P0, [R0+URZ], R3 ;  /* 0x00000003000075a7 */ /* 0x0022a400080011ff */
[----:B--2---:R-:W-:Y:S05]  /*94f0*/  @!P0 NANOSLEEP.SYNCS 0x989680 ;  /* 0x009896800000895d */ /* 0x004fea0003900000 */
[----:B------:R-:W2:Y:S02]  /*9500*/  @!P0 SYNCS.PHASECHK.TRANS64 P0, [R0+URZ], R3 ;  /* 0x00000003000085a7 */ /* 0x000ea400080010ff */
[----:B--2---:R-:W-:Y:S05]  /*9510*/  @!P0 BRA `(.L_x_236) ;  /* 0xfffffffc00f08947 */ /* 0x004fea000383ffff */
[----:B------:R-:W-:Y:S05]  /*9520*/  BRA `(.L_x_237) ;  /* 0xffffffa800d47947 */ /* 0x000fea000383ffff */
.L_x_82:
[----:B---3--:R-:W-:-:S07]  /*9530*/  MOV R0, UR5 ;  /* 0x0000000500007c02 */ /* 0x008fce0008000f00 */
.L_x_238:
[----:B-1----:R1:W2:Y:S02]  /*9540*/  SYNCS.PHASECHK.TRANS64.TRYWAIT P0, [R0+URZ], R3 ;  /* 0x00000003000075a7 */ /* 0x0022a400080011ff */
[----:B--2---:R-:W-:Y:S05]  /*9550*/  @!P0 NANOSLEEP.SYNCS 0x989680 ;  /* 0x009896800000895d */ /* 0x004fea0003900000 */
[----:B------:R-:W2:Y:S02]  /*9560*/  @!P0 SYNCS.PHASECHK.TRANS64 P0, [R0+URZ], R3 ;  /* 0x00000003000085a7 */ /* 0x000ea400080010ff */
[----:B--2---:R-:W-:Y:S05]  /*9570*/  @!P0 BRA `(.L_x_238) ;  /* 0xfffffffc00f08947 */ /* 0x004fea000383ffff */
[----:B------:R-:W-:Y:S05]  /*9580*/  BRA `(.L_x_239) ;  /* 0xffffffa800e07947 */ /* 0x000fea000383ffff */
.L_x_83:
[----:B---3--:R-:W-:-:S07]  /*9590*/  MOV R0, UR5 ;  /* 0x0000000500007c02 */ /* 0x008fce0008000f00 */
.L_x_240:
[----:B-1----:R1:W2:Y:S02]  /*95a0*/  SYNCS.PHASECHK.TRANS64.TRYWAIT P0, [R0+URZ], R3 ;  /* 0x00000003000075a7 */ /* 0x0022a400080011ff */
[----:B--2---:R-:W-:Y:S05]  /*95b0*/  @!P0 NANOSLEEP.SYNCS 0x989680 ;  /* 0x009896800000895d */ /* 0x004fea0003900000 */
[----:B------:R-:W2:Y:S02]  /*95c0*/  @!P0 SYNCS.PHASECHK.TRANS64 P0, [R0+URZ], R3 ;  /* 0x00000003000085a7 */ /* 0x000ea400080010ff */
[----:B--2---:R-:W-:Y:S05]  /*95d0*/  @!P0 BRA `(.L_x_240) ;  /* 0xfffffffc00f08947 */ /* 0x004fea000383ffff */
[----:B------:R-:W-:Y:S05]  /*95e0*/  BRA `(.L_x_241) ;  /* 0xffffffa800ec7947 */ /* 0x000fea000383ffff */
.L_x_84:
[----:B---3--:R-:W-:-:S07]  /*95f0*/  MOV R0, UR5 ;  /* 0x0000000500007c02 */ /* 0x008fce0008000f00 */
.L_x_242:
[----:B-1----:R1:W2:Y:S02]  /*9600*/  SYNCS.PHASECHK.TRANS64.TRYWAIT P0, [R0+URZ], R3 ;  /* 0x00000003000075a7 */ /* 0x0022a400080011ff */
[----:B--2---:R-:W-:Y:S05]  /*9610*/  @!P0 NANOSLEEP.SYNCS 0x989680 ;  /* 0x009896800000895d */ /* 0x004fea0003900000 */
[----:B------:R-:W2:Y:S02]  /*9620*/  @!P0 SYNCS.PHASECHK.TRANS64 P0, [R0+URZ], R3 ;  /* 0x00000003000085a7 */ /* 0x000ea400080010ff */
[----:B--2---:R-:W-:Y:S05]  /*9630*/  @!P0 BRA `(.L_x_242) ;  /* 0xfffffffc00f08947 */ /* 0x004fea000383ffff */
[----:B------:R-:W-:Y:S05]  /*9640*/  BRA `(.L_x_243) ;  /* 0xffffffa800f87947 */ /* 0x000fea000383ffff */
.L_x_85:
[----:B---3--:R-:W-:-:S07]  /*9650*/  MOV R0, UR5 ;  /* 0x0000000500007c02 */ /* 0x008fce0008000f00 */
.L_x_244:
[----:B-1----:R1:W2:Y:S02]  /*9660*/  SYNCS.PHASECHK.TRANS64.TRYWAIT P0, [R0+URZ], R3 ;  /* 0x00000003000075a7 */ /* 0x0022a400080011ff */
[----:B--2---:R-:W-:Y:S05]  /*9670*/  @!P0 NANOSLEEP.SYNCS 0x989680 ;  /* 0x009896800000895d */ /* 0x004fea0003900000 */
[----:B------:R-:W2:Y:S02]  /*9680*/  @!P0 SYNCS.PHASECHK.TRANS64 P0, [R0+URZ], R3 ;  /* 0x00000003000085a7 */ /* 0x000ea400080010ff */
[----:B--2---:R-:W-:Y:S05]  /*9690*/  @!P0 BRA `(.L_x_244) ;  /* 0xfffffffc00f08947 */ /* 0x004fea000383ffff */
[----:B------:R-:W-:Y:S05]  /*96a0*/  BRA `(.L_x_245) ;  /* 0xffffffac00047947 */ /* 0x000fea000383ffff */
.L_x_86:
[----:B---3--:R-:W-:-:S07]  /*96b0*/  MOV R0, UR5 ;  /* 0x0000000500007c02 */ /* 0x008fce0008000f00 */
.L_x_246:
[----:B-1----:R1:W2:Y:S02]  /*96c0*/  SYNCS.PHASECHK.TRANS64.TRYWAIT P0, [R0+URZ], R3 ;  /* 0x00000003000075a7 */ /* 0x0022a400080011ff */
[----:B--2---:R-:W-:Y:S05]  /*96d0*/  @!P0 NANOSLEEP.SYNCS 0x989680 ;  /* 0x009896800000895d */ /* 0x004fea0003900000 */
[----:B------:R-:W2:Y:S02]  /*96e0*/  @!P0 SYNCS.PHASECHK.TRANS64 P0, [R0+URZ], R3 ;  /* 0x00000003000085a7 */ /* 0x000ea400080010ff */
[----:B--2---:R-:W-:Y:S05]  /*96f0*/  @!P0 BRA `(.L_x_246) ;  /* 0xfffffffc00f08947 */ /* 0x004fea000383ffff */
[----:B------:R-:W-:Y:S05]  /*9700*/  BRA `(.L_x_247) ;  /* 0xffffffac00107947 */ /* 0x000fea000383ffff */
.L_x_87:
[----:B---3--:R-:W-:-:S07]  /*9710*/  MOV R0, UR5 ;  /* 0x0000000500007c02 */ /* 0x008fce0008000f00 */
.L_x_248:
[----:B-1----:R1:W2:Y:S02]  /*9720*/  SYNCS.PHASECHK.TRANS64.TRYWAIT P0, [R0+URZ], R3 ;  /* 0x00000003000075a7 */ /* 0x0022a400080011ff */
[----:B--2---:R-:W-:Y:S05]  /*9730*/  @!P0 NANOSLEEP.SYNCS 0x989680 ;  /* 0x009896800000895d */ /* 0x004fea0003900000 */
[----:B------:R-:W2:Y:S02]  /*9740*/  @!P0 SYNCS.PHASECHK.TRANS64 P0, [R0+URZ], R3 ;  /* 0x00000003000085a7 */ /* 0x000ea400080010ff */
[----:B--2---:R-:W-:Y:S05]  /*9750*/  @!P0 BRA `(.L_x_248) ;  /* 0xfffffffc00f08947 */ /* 0x004fea000383ffff */
[----:B------:R-:W-:Y:S05]  /*9760*/  BRA `(.L_x_249) ;  /* 0xffffffac001c7947 */ /* 0x000fea000383ffff */
.L_x_88:
[----:B---3--:R-:W-:-:S07]  /*9770*/  MOV R0, UR5 ;  /* 0x0000000500007c02 */ /* 0x008fce0008000f00 */
.L_x_250:
[----:B-1----:R1:W2:Y:S02]  /*9780*/  SYNCS.PHASECHK.TRANS64.TRYWAIT P0, [R0+URZ], R3 ;  /* 0x00000003000075a7 */ /* 0x0022a400080011ff */
[----:B--2---:R-:W-:Y:S05]  /*9790*/  @!P0 NANOSLEEP.SYNCS 0x989680 ;  /* 0x009896800000895d */ /* 0x004fea0003900000 */
[----:B------:R-:W2:Y:S02]  /*97a0*/  @!P0 SYNCS.PHASECHK.TRANS64 P0, [R0+URZ], R3 ;  /* 0x00000003000085a7 */ /* 0x000ea400080010ff */
[----:B--2---:R-:W-:Y:S05]  /*97b0*/  @!P0 BRA `(.L_x_250) ;  /* 0xfffffffc00f08947 */ /* 0x004fea000383ffff */
[----:B------:R-:W-:Y:S05]  /*97c0*/  BRA `(.L_x_251) ;  /* 0xffffffac00287947 */ /* 0x000fea000383ffff */
.L_x_89:
[----:B---3--:R-:W-:-:S07]  /*97d0*/  MOV R0, UR5 ;  /* 0x0000000500007c02 */ /* 0x008fce0008000f00 */
.L_x_252:
[----:B-1----:R1:W2:Y:S02]  /*97e0*/  SYNCS.PHASECHK.TRANS64.TRYWAIT P0, [R0+URZ], R3 ;  /* 0x00000003000075a7 */ /* 0x0022a400080011ff */
[----:B--2---:R-:W-:Y:S05]  /*97f0*/  @!P0 NANOSLEEP.SYNCS 0x989680 ;  /* 0x009896800000895d */ /* 0x004fea0003900000 */
[----:B------:R-:W2:Y:S02]  /*9800*/  @!P0 SYNCS.PHASECHK.TRANS64 P0, [R0+URZ], R3 ;  /* 0x00000003000085a7 */ /* 0x000ea400080010ff */
[----:B--2---:R-:W-:Y:S05]  /*9810*/  @!P0 BRA `(.L_x_252) ;  /* 0xfffffffc00f08947 */ /* 0x004fea000383ffff */
[----:B------:R-:W-:Y:S05]  /*9820*/  BRA `(.L_x_253) ;  /* 0xffffffac00347947 */ /* 0x000fea000383ffff */
.L_x_90:
[----:B---3--:R-:W-:-:S07]  /*9830*/  MOV R0, UR5 ;  /* 0x0000000500007c02 */ /* 0x008fce0008000f00 */
.L_x_254:
[----:B-1----:R1:W2:Y:S02]  /*9840*/  SYNCS.PHASECHK.TRANS64.TRYWAIT P0, [R0+URZ], R3 ;  /* 0x00000003000075a7 */ /* 0x0022a400080011ff */
[----:B--2---:R-:W-:Y:S05]  /*9850*/  @!P0 NANOSLEEP.SYNCS 0x989680 ;  /* 0x009896800000895d */ /* 0x004fea0003900000 */
[----:B------:R-:W2:Y:S02]  /*9860*/  @!P0 SYNCS.PHASECHK.TRANS64 P0, [R0+URZ], R3 ;  /* 0x00000003000085a7 */ /* 0x000ea400080010ff */
[----:B--2---:R-:W-:Y:S05]  /*9870*/  @!P0 BRA `(.L_x_254) ;  /* 0xfffffffc00f08947 */ /* 0x004fea000383ffff */
[----:B------:R-:W-:Y:S05]  /*9880*/  BRA `(.L_x_255) ;  /* 0xffffffac00407947 */ /* 0x000fea000383ffff */
.L_x_93:
[----:B-1----:R1:W2:Y:S02]  /*9890*/  SYNCS.PHASECHK.TRANS64.TRYWAIT P0, [R0+URZ+0x380], R5 ;  /* 0x00038005000075a7 */ /* 0x0022a400080011ff */
[----:B--2---:R-:W-:Y:S05]  /*98a0*/  @!P0 NANOSLEEP.SYNCS 0x989680 ;  /* 0x009896800000895d */ /* 0x004fea0003900000 */
[----:B------:R-:W2:Y:S02]  /*98b0*/  @!P0 SYNCS.PHASECHK.TRANS64 P0, [R0+URZ+0x380], R5 ;  /* 0x00038005000085a7 */ /* 0x000ea400080010ff */
[----:B--2---:R-:W-:Y:S05]  /*98c0*/  @!P0 BRA `(.L_x_93) ;  /* 0xfffffffc00f08947 */ /* 0x004fea000383ffff */
[----:B------:R-:W-:Y:S05]  /*98d0*/  BRA `(.L_x_256) ;  /* 0xffffffac00a07947 */ /* 0x000fea000383ffff */
.L_x_94:
[----:B------:R-:W-:-:S07]  /*98e0*/  MOV R0, UR5 ;  /* 0x0000000500007c02 */ /* 0x000fce0008000f00 */
.L_x_257:
[----:B-1----:R1:W2:Y:S02]  /*98f0*/  SYNCS.PHASECHK.TRANS64.TRYWAIT P0, [R0+URZ+0x330], R7 ;  /* 0x00033007000075a7 */ /* 0x0022a400080011ff */
[----:B--2---:R-:W-:Y:S05]  /*9900*/  @!P0 NANOSLEEP.SYNCS 0x989680 ;  /* 0x009896800000895d */ /* 0x004fea0003900000 */
[----:B------:R-:W2:Y:S02]  /*9910*/  @!P0 SYNCS.PHASECHK.TRANS64 P0, [R0+URZ+0x330], R7 ;  /* 0x00033007000085a7 */ /* 0x000ea400080010ff */
[----:B--2---:R-:W-:Y:S05]  /*9920*/  @!P0 BRA `(.L_x_257) ;  /* 0xfffffffc00f08947 */ /* 0x004fea000383ffff */
[----:B------:R-:W-:Y:S05]  /*9930*/  BRA `(.L_x_258) ;  /* 0xffffffac00b07947 */ /* 0x000fea000383ffff */
.L_x_95:
[----:B-1----:R1:W2:Y:S02]  /*9940*/  SYNCS.PHASECHK.TRANS64.TRYWAIT P1, [R0+URZ+0x320], R5 ;  /* 0x00032005000075a7 */ /* 0x0022a400080211ff */
[----:B--2---:R-:W-:Y:S05]  /*9950*/  @!P1 NANOSLEEP.SYNCS 0x989680 ;  /* 0x009896800000995d */ /* 0x004fea0003900000 */
[----:B------:R-:W2:Y:S02]  /*9960*/  @!P1 SYNCS.PHASECHK.TRANS64 P1, [R0+URZ+0x320], R5 ;  /* 0x00032005000095a7 */ /* 0x000ea400080210ff */
[----:B--2---:R-:W-:Y:S05]  /*9970*/  @!P1 BRA `(.L_x_95) ;  /* 0xfffffffc00f09947 */ /* 0x004fea000383ffff */
[----:B------:R-:W-:Y:S05]  /*9980*/  BRA `(.L_x_259) ;  /* 0xffffffac00e07947 */ /* 0x000fea000383ffff */
.L_x_98:
[----:B------:R-:W-:-:S07]  /*9990*/  MOV R0, UR5 ;  /* 0x0000000500007c02 */ /* 0x000fce0008000f00 */
.L_x_260:
[----:B-1----:R1:W2:Y:S02]  /*99a0*/  SYNCS.PHASECHK.TRANS64.TRYWAIT P0, [R0+URZ+0x330], R3 ;  /* 0x00033003000075a7 */ /* 0x0022a400080011ff */
[----:B--2---:R-:W-:Y:S05]  /*99b0*/  @!P0 NANOSLEEP.SYNCS 0x989680 ;  /* 0x009896800000895d */ /* 0x004fea0003900000 */
[----:B------:R-:W2:Y:S02]  /*99c0*/  @!P0 SYNCS.PHASECHK.TRANS64 P0, [R0+URZ+0x330], R3 ;  /* 0x00033003000085a7 */ /* 0x000ea400080010ff */
[----:B--2---:R-:W-:Y:S05]  /*99d0*/  @!P0 BRA `(.L_x_260) ;  /* 0xfffffffc00f08947 */ /* 0x004fea000383ffff */
[----:B------:R-:W-:Y:S05]  /*99e0*/  BRA `(.L_x_97) ;  /* 0xffffffb000347947 */ /* 0x000fea000383ffff */
.L_x_107:
[----:B-1----:R-:W-:-:S04]  /*99f0*/  MOV R4, UR6 ;  /* 0x0000000600047c02 */ /* 0x002fc80008000f00 */
[----:B------:R1:W2:Y:S03]  /*9a00*/  SYNCS.PHASECHK.TRANS64.TRYWAIT P0, [R4+URZ+0x8], R5 ;  /* 0x00000805040075a7 */ /* 0x0002a600080011ff */
[----:B--2---:R-:W-:Y:S05]  /*9a10*/  @!P0 NANOSLEEP.SYNCS 0x989680 ;  /* 0x009896800000895d */ /* 0x004fea0003900000 */
[----:B------:R-:W2:Y:S02]  /*9a20*/  @!P0 SYNCS.PHASECHK.TRANS64 P0, [R4+URZ+0x8], R5 ;  /* 0x00000805040085a7 */ /* 0x000ea400080010ff */
[----:B--2---:R-:W-:Y:S05]  /*9a30*/  @!P0 BRA `(.L_x_107) ;  /* 0xfffffffc00ec8947 */ /* 0x004fea000383ffff */
[----:B------:R-:W-:Y:S05]  /*9a40*/  BRA `(.L_x_106) ;  /* 0xffffffb000e87947 */ /* 0x000fea000383ffff */
.L_x_109:
[----:B------:R-:W-:Y:S01]  /*9a50*/  BSSY B0, `(.L_x_261) ;  /* 0x0000006000007945 */ /* 0x000fe20003800000 */
[----:B------:R-:W-:-:S07]  /*9a60*/  MOV R15, 0xffffffff ;  /* 0xffffffff000f7802 */ /* 0x000fce0000000f00 */
[----:B-1---5:R-:W-:Y:S05]  /*9a70*/  WARPSYNC.COLLECTIVE R15, `(.L_x_262) ;  /* 0x000000000f0c7348 */ /* 0x022fea0003c00000 */
[----:B------:R-:W-:Y:S02]  /*9a80*/  ELECT P6, UR79, PT ;  /* 0x00000000004f782f */ /* 0x000fe400038c0000 */
[----:B------:R-:W-:Y:S01]  /*9a90*/  MOV R14, UR79 ;  /* 0x0000004f000e7c02 */ /* 0x000fe20008000f00 */
[----:B-1---5:R-:W-:Y:S10]  /*9aa0*/  ENDCOLLECTIVE ;  /* 0x000000000000791b */ /* 0x022ff40003800000 */
.L_x_262:
[----:B------:R-:W-:Y:S05]  /*9ab0*/  BSYNC B0 ;  /* 0x0000000000007941 */ /* 0x000fea0003800000 */
.L_x_261:
[----:B------:R-:W-:Y:S05]  /*9ac0*/  BRA `(.L_x_263) ;  /* 0xffffffb400187947 */ /* 0x000fea000383ffff */
.L_x_111:
[----:B-1----:R-:W-:-:S04]  /*9ad0*/  MOV R2, UR6 ;  /* 0x0000000600027c02 */ /* 0x002fc80008000f00 */
[----:B------:R1:W2:Y:S03]  /*9ae0*/  SYNCS.PHASECHK.TRANS64.TRYWAIT P0, [R2+URZ+0x8], R3 ;  /* 0x00000803020075a7 */ /* 0x0002a600080011ff */
[----:B--2---:R-:W-:Y:S05]  /*9af0*/  @!P0 NANOSLEEP.SYNCS 0x989680 ;  /* 0x009896800000895d */ /* 0x004fea0003900000 */
[----:B------:R-:W2:Y:S02]  /*9b00*/  @!P0 SYNCS.PHASECHK.TRANS64 P0, [R2+URZ+0x8], R3 ;  /* 0x00000803020085a7 */ /* 0x000ea400080010ff */
[----:B--2---:R-:W-:Y:S05]  /*9b10*/  @!P0 BRA `(.L_x_111) ;  /* 0xfffffffc00ec8947 */ /* 0x004fea000383ffff */
[----:B------:R-:W-:Y:S05]  /*9b20*/  BRA `(.L_x_110) ;  /* 0xffffffb4001c7947 */ /* 0x000fea000383ffff */
.L_x_112:
[----:B-1----:R1:W2:Y:S02]  /*9b30*/  SYNCS.PHASECHK.TRANS64.TRYWAIT P0, [R0+URZ+0x320], R5 ;  /* 0x00032005000075a7 */ /* 0x0022a400080011ff */
[----:B--2---:R-:W-:Y:S05]  /*9b40*/  @!P0 NANOSLEEP.SYNCS 0x989680 ;  /* 0x009896800000895d */ /* 0x004fea0003900000 */
[----:B------:R-:W2:Y:S02]  /*9b50*/  @!P0 SYNCS.PHASECHK.TRANS64 P0, [R0+URZ+0x320], R5 ;  /* 0x00032005000085a7 */ /* 0x000ea400080010ff */
[----:B--2---:R-:W-:Y:S05]  /*9b60*/  @!P0 BRA `(.L_x_112) ;  /* 0xfffffffc00f08947 */ /* 0x004fea000383ffff */
[----:B------:R-:W-:Y:S05]  /*9b70*/  BRA `(.L_x_264) ;  /* 0xffffffb400f07947 */ /* 0x000fea000383ffff */
.L_x_114:
[----:B------:R-:W-:-:S07]  /*9b80*/  MOV R0, UR11 ;  /* 0x0000000b00007c02 */ /* 0x000fce0008000f00 */
.L_x_265:
[----:B-1----:R1:W2:Y:S02]  /*9b90*/  SYNCS.PHASECHK.TRANS64.TRYWAIT P0, [R0+URZ+0x360], R5 ;  /* 0x00036005000075a7 */ /* 0x0022a400080011ff */
[----:B--2---:R-:W-:Y:S05]  /*9ba0*/  @!P0 NANOSLEEP.SYNCS 0x989680 ;  /* 0x009896800000895d */ /* 0x004fea0003900000 */
[----:B------:R-:W2:Y:S02]  /*9bb0*/  @!P0 SYNCS.PHASECHK.TRANS64 P0, [R0+URZ+0x360], R5 ;  /* 0x00036005000085a7 */ /* 0x000ea400080010ff */
[----:B--2---:R-:W-:Y:S05]  /*9bc0*/  @!P0 BRA `(.L_x_265) ;  /* 0xfffffffc00f08947 */ /* 0x004fea000383ffff */
[----:B------:R-:W-:Y:S05]  /*9bd0*/  BRA `(.L_x_266) ;  /* 0xffffffb800387947 */ /* 0x000fea000383ffff */
.L_x_117:
[----:B------:R-:W-:Y:S07]  /*9be0*/  MOV R0, UR9 ;  /* 0x0000000900007c02 */ /* 0x000fee0008000f00 */
.L_x_267:
[----:B-1----:R1:W2:Y:S02]  /*9bf0*/  SYNCS.PHASECHK.TRANS64.TRYWAIT P0, [R0+URZ], R5 ;  /* 0x00000005000075a7 */ /* 0x0022a400080011ff */
[----:B--2---:R-:W-:Y:S05]  /*9c00*/  @!P0 NANOSLEEP.SYNCS 0x989680 ;  /* 0x009896800000895d */ /* 0x004fea0003900000 */
[----:B------:R-:W2:Y:S02]  /*9c10*/  @!P0 SYNCS.PHASECHK.TRANS64 P0, [R0+URZ], R5 ;  /* 0x00000005000085a7 */ /* 0x000ea400080010ff */
[----:B--2---:R-:W-:Y:S05]  /*9c20*/  @!P0 BRA `(.L_x_267) ;  /* 0xfffffffc00f08947 */ /* 0x004fea000383ffff */
[----:B------:R-:W-:Y:S05]  /*9c30*/  BRA `(.L_x_116) ;  /* 0xffffffb800507947 */ /* 0x000fea000383ffff */
.L_x_121:
[----:B-1----:R-:W-:-:S07]  /*9c40*/  MOV R0, UR7 ;  /* 0x0000000700007c02 */ /* 0x002fce0008000f00 */
.L_x_268:
[----:B-1----:R1:W2:Y:S02]  /*9c50*/  SYNCS.PHASECHK.TRANS64.TRYWAIT P0, [R0+URZ], R3 ;  /* 0x00000003000075a7 */ /* 0x0022a400080011ff */
[----:B--2---:R-:W-:Y:S05]  /*9c60*/  @!P0 NANOSLEEP.SYNCS 0x989680 ;  /* 0x009896800000895d */ /* 0x004fea0003900000 */
[----:B------:R-:W2:Y:S02]  /*9c70*/  @!P0 SYNCS.PHASECHK.TRANS64 P0, [R0+URZ], R3 ;  /* 0x00000003000085a7 */ /* 0x000ea400080010ff */
[----:B--2---:R-:W-:Y:S05]  /*9c80*/  @!P0 BRA `(.L_x_268) ;  /* 0xfffffffc00f08947 */ /* 0x004fea000383ffff */
[----:B------:R-:W-:Y:S05]  /*9c90*/  BRA `(.L_x_269) ;  /* 0xffffffbc00087947 */ /* 0x000fea000383ffff */
.L_x_122:
[----:B------:R-:W-:-:S07]  /*9ca0*/  MOV R0, UR7 ;  /* 0x0000000700007c02 */ /* 0x000fce0008000f00 */
.L_x_270:
[----:B-1----:R1:W2:Y:S02]  /*9cb0*/  SYNCS.PHASECHK.TRANS64.TRYWAIT P0, [R0+URZ], R3 ;  /* 0x00000003000075a7 */ /* 0x0022a400080011ff */
[----:B--2---:R-:W-:Y:S05]  /*9cc0*/  @!P0 NANOSLEEP.SYNCS 0x989680 ;  /* 0x009896800000895d */ /* 0x004fea0003900000 */
[----:B------:R-:W2:Y:S02]  /*9cd0*/  @!P0 SYNCS.PHASECHK.TRANS64 P0, [R0+URZ], R3 ;  /* 0x00000003000085a7 */ /* 0x000ea400080010ff */
[----:B--2---:R-:W-:Y:S05]  /*9ce0*/  @!P0 BRA `(.L_x_270) ;  /* 0xfffffffc00f08947 */ /* 0x004fea000383ffff */
[----:B------:R-:W-:Y:S05]  /*9cf0*/  BRA `(.L_x_271) ;  /* 0xffffffbc00147947 */ /* 0x000fea000383ffff */
.L_x_123:
[----:B------:R-:W-:-:S07]  /*9d00*/  MOV R0, UR7 ;  /* 0x0000000700007c02 */ /* 0x000fce0008000f00 */
.L_x_272:
[----:B-1----:R1:W2:Y:S02]  /*9d10*/  SYNCS.PHASECHK.TRANS64.TRYWAIT P0, [R0+URZ], R3 ;  /* 0x00000003000075a7 */ /* 0x0022a400080011ff */
[----:B--2---:R-:W-:Y:S05]  /*9d20*/  @!P0 NANOSLEEP.SYNCS 0x989680 ;  /* 0x009896800000895d */ /* 0x004fea0003900000 */
[----:B------:R-:W2:Y:S02]  /*9d30*/  @!P0 SYNCS.PHASECHK.TRANS64 P0, [R0+URZ], R3 ;  /* 0x00000003000085a7 */ /* 0x000ea400080010ff */
[----:B--2---:R-:W-:Y:S05]  /*9d40*/  @!P0 BRA `(.L_x_272) ;  /* 0xfffffffc00f08947 */ /* 0x004fea000383ffff */
[----:B------:R-:W-:Y:S05]  /*9d50*/  BRA `(.L_x_273) ;  /* 0xffffffbc00207947 */ /* 0x000fea000383ffff */
.L_x_126:
[----:B------:R-:W-:-:S07]  /*9d60*/  MOV R0, UR8 ;  /* 0x0000000800007c02 */ /* 0x000fce0008000f00 */
.L_x_274:
[----:B-1----:R1:W2:Y:S02]  /*9d70*/  SYNCS.PHASECHK.TRANS64.TRYWAIT P1, [R0+URZ+0x3a0], R3 ;  /* 0x0003a003000075a7 */ /* 0x0022a400080211ff */
[----:B--2---:R-:W-:Y:S05]  /*9d80*/  @!P1 NANOSLEEP.SYNCS 0x989680 ;  /* 0x009896800000995d */ /* 0x004fea0003900000 */
[----:B------:R-:W2:Y:S02]  /*9d90*/  @!P1 SYNCS.PHASECHK.TRANS64 P1, [R0+URZ+0x3a0], R3 ;  /* 0x0003a003000095a7 */ /* 0x000ea400080210ff */
[----:B--2---:R-:W-:Y:S05]  /*9da0*/  @!P1 BRA `(.L_x_274) ;  /* 0xfffffffc00f09947 */ /* 0x004fea000383ffff */
[----:B------:R-:W-:Y:S05]  /*9db0*/  BRA `(.L_x_275) ;  /* 0xffffffbc006c7947 */ /* 0x000fea000383ffff */
.L_x_131:
[----:B--2---:R2:W4:Y:S02]  /*9dc0*/  SYNCS.PHASECHK.TRANS64.TRYWAIT P0, [R0+URZ+0x320], R3 ;  /* 0x00032003000075a7 */ /* 0x00452400080011ff */
[----:B----4-:R-:W-:Y:S05]  /*9dd0*/  @!P0 NANOSLEEP.SYNCS 0x989680 ;  /* 0x009896800000895d */ /* 0x010fea0003900000 */
[----:B------:R-:W4:Y:S02]  /*9de0*/  @!P0 SYNCS.PHASECHK.TRANS64 P0, [R0+URZ+0x320], R3 ;  /* 0x00032003000085a7 */ /* 0x000f2400080010ff */
[----:B----4-:R-:W-:Y:S05]  /*9df0*/  @!P0 BRA `(.L_x_131) ;  /* 0xfffffffc00f08947 */ /* 0x010fea000383ffff */
[----:B------:R-:W-:Y:S05]  /*9e00*/  BRA `(.L_x_276) ;  /* 0xffffffc000707947 */ /* 0x000fea000383ffff */
.L_x_134:
[----:B------:R-:W-:Y:S07]  /*9e10*/  MOV R0, UR6 ;  /* 0x0000000600007c02 */ /* 0x000fee0008000f00 */
.L_x_277:
[----:B--2---:R2:W4:Y:S02]  /*9e20*/  SYNCS.PHASECHK.TRANS64.TRYWAIT P0, [R0+URZ+0x318], R3 ;  /* 0x00031803000075a7 */ /* 0x00452400080011ff */
[----:B----4-:R-:W-:Y:S05]  /*9e30*/  @!P0 NANOSLEEP.SYNCS 0x989680 ;  /* 0x009896800000895d */ /* 0x010fea0003900000 */
[----:B------:R-:W4:Y:S02]  /*9e40*/  @!P0 SYNCS.PHASECHK.TRANS64 P0, [R0+URZ+0x318], R3 ;  /* 0x00031803000085a7 */ /* 0x000f2400080010ff */
[----:B----4-:R-:W-:Y:S05]  /*9e50*/  @!P0 BRA `(.L_x_277) ;  /* 0xfffffffc00f08947 */ /* 0x010fea000383ffff */
[----:B------:R-:W-:Y:S05]  /*9e60*/  BRA `(.L_x_133) ;  /* 0xffffffc4005c7947 */ /* 0x000fea000383ffff */
.L_x_137:
[----:B------:R-:W-:Y:S07]  /*9e70*/  MOV R3, UR6 ;  /* 0x0000000600037c02 */ /* 0x000fee0008000f00 */
.L_x_278:
[----:B-1----:R1:W2:Y:S02]  /*9e80*/  SYNCS.PHASECHK.TRANS64.TRYWAIT P2, [R3+URZ+0x308], R26 ;  /* 0x0003081a030075a7 */ /* 0x0022a400080411ff */
[----:B--2---:R-:W-:Y:S05]  /*9e90*/  @!P2 NANOSLEEP.SYNCS 0x989680 ;  /* 0x009896800000a95d */ /* 0x004fea0003900000 */
[----:B------:R-:W2:Y:S02]  /*9ea0*/  @!P2 SYNCS.PHASECHK.TRANS64 P2, [R3+URZ+0x308], R26 ;  /* 0x0003081a0300a5a7 */ /* 0x000ea400080410ff */
[----:B--2---:R-:W-:Y:S05]  /*9eb0*/  @!P2 BRA `(.L_x_278) ;  /* 0xfffffffc00f0a947 */ /* 0x004fea000383ffff */
[----:B------:R-:W-:Y:S05]  /*9ec0*/  BRA `(.L_x_279) ;  /* 0xffffffc400f07947 */ /* 0x000fea000383ffff */
.L_x_140:
[----:B--2---:R2:W4:Y:S02]  /*9ed0*/  SYNCS.PHASECHK.TRANS64.TRYWAIT P0, [R0+URZ+0x320], R3 ;  /* 0x00032003000075a7 */ /* 0x00452400080011ff */
[----:B----4-:R-:W-:Y:S05]  /*9ee0*/  @!P0 NANOSLEEP.SYNCS 0x989680 ;  /* 0x009896800000895d */ /* 0x010fea0003900000 */
[----:B------:R-:W4:Y:S02]  /*9ef0*/  @!P0 SYNCS.PHASECHK.TRANS64 P0, [R0+URZ+0x320], R3 ;  /* 0x00032003000085a7 */ /* 0x000f2400080010ff */
[----:B----4-:R-:W-:Y:S05]  /*9f00*/  @!P0 BRA `(.L_x_140) ;  /* 0xfffffffc00f08947 */ /* 0x010fea000383ffff */
[----:B------:R-:W-:Y:S05]  /*9f10*/  BRA `(.L_x_280) ;  /* 0xffffffcc00307947 */ /* 0x000fea000383ffff */
.L_x_151:
[----:B-1----:R-:W-:Y:S04]  /*9f20*/  MOV R0, UR43 ;  /* 0x0000002b00007c02 */ /* 0x002fe80008000f00 */
[----:B------:R1:W2:Y:S03]  /*9f30*/  SYNCS.PHASECHK.TRANS64.TRYWAIT P1, [R0+URZ+0x300], R3 ;  /* 0x00030003000075a7 */ /* 0x0002a600080211ff */
[----:B--2---:R-:W-:Y:S05]  /*9f40*/  @!P1 NANOSLEEP.SYNCS 0x989680 ;  /* 0x009896800000995d */ /* 0x004fea0003900000 */
[----:B------:R-:W2:Y:S02]  /*9f50*/  @!P1 SYNCS.PHASECHK.TRANS64 P1, [R0+URZ+0x300], R3 ;  /* 0x00030003000095a7 */ /* 0x000ea400080210ff */
[----:B--2---:R-:W-:Y:S05]  /*9f60*/  @!P1 BRA `(.L_x_151) ;  /* 0xfffffffc00ec9947 */ /* 0x004fea000383ffff */
[----:B------:R-:W-:Y:S05]  /*9f70*/  BRA `(.L_x_150) ;  /* 0xffffffd800107947 */ /* 0x000fea000383ffff */
.L_x_153:
[----:B------:R1:W1:Y:S02]  /*9f80*/  SYNCS.PHASECHK.TRANS64.TRYWAIT P1, [R113+URZ+0x340], R2 ;  /* 0x00034002710075a7 */ /* 0x00026400080211ff */
[----:B-1----:R-:W-:Y:S05]  /*9f90*/  @!P1 NANOSLEEP.SYNCS 0x989680 ;  /* 0x009896800000995d */ /* 0x002fea0003900000 */
[----:B------:R-:W1:Y:S02]  /*9fa0*/  @!P1 SYNCS.PHASECHK.TRANS64 P1, [R113+URZ+0x340], R2 ;  /* 0x00034002710095a7 */ /* 0x000e6400080210ff */
[----:B-1----:R-:W-:Y:S05]  /*9fb0*/  @!P1 BRA `(.L_x_153) ;  /* 0xfffffffc00f09947 */ /* 0x002fea000383ffff */
[----:B------:R-:W-:Y:S05]  /*9fc0*/  BRA `(.L_x_152) ;  /* 0xffffffd8004c7947 */ /* 0x000fea000383ffff */
        .weak           $__internal_0_$__cuda_sm10x_tcgen05_guardrail_trap_col_being_dealloced_not_returned_by_alloc
        .type           $__internal_0_$__cuda_sm10x_tcgen05_guardrail_trap_col_being_dealloced_not_returned_by_alloc,@function
        .size           $__internal_0_$__cuda_sm10x_tcgen05_guardrail_trap_col_being_dealloced_not_returned_by_alloc,($__internal_1_$__cuda_sm10x_tcgen05_guardrail_trap_phase_invalid_during_alloc - $__internal_0_$__cuda_sm10x_tcgen05_guardrail_trap_col_being_dealloced_not_returned_by_alloc)
$__internal_0_$__cuda_sm10x_tcgen05_guardrail_trap_col_being_dealloced_not_returned_by_alloc:
[----:B------:R-:W-:Y:S05]  /*9fd0*/  BPT.TRAP 0x1 ;  /* 0x000000040000795c */ /* 0x000fea0000300000 */
[----:B------:R-:W-:-:S04]  /*9fe0*/  HFMA2 R3, -RZ, RZ, 0, 0 ;  /* 0x00000000ff037431 */ /* 0x000fc800000001ff */
[----:B------:R-:W-:Y:S05]  /*9ff0*/  RET.REL.NODEC R2 `(_ZN7cutlass13device_kernelINS_4gemm6kernel13GemmUniversalIN4cute5tupleIJiiiiEEENS1_10collective13CollectiveMmaINS1_35MainloopSm100TmaUmmaWarpSpecializedILi48ELi2ELi4ENS5_IJNS4_1CILi2EEENSA_ILi1EEESC_EEEEENS5_IJNSA_ILi256EEENSA_ILi32EEESG_EEEaNS5_IJlSC_lEEEaSI_NS4_8TiledMMAINS4_8MMA_AtomIJNS4_21SM100_MMA_S8_2x1SM_SSIaaiLi256ELi32ELNS4_4UMMA5MajorE0ELSN_0ELNSM_8SaturateE0EEEEEENS4_6LayoutINS5_IJSC_SC_SC_EEENS5_IJNSA_ILi0EEEST_ST_EEEEENS5_IJNS4_10UnderscoreESW_SW_EEEEENS4_18SM100_TMA_2SM_LOADENS4_14ComposedLayoutINS4_7SwizzleILi1ELi4ELi3EEENS4_18smem_ptr_flag_bitsILi8EEENSR_INS5_IJNSA_ILi8EEESG_EEENS5_IJSG_SC_EEEEEEEvNS4_8identityESZ_S19_vS1A_EENS_8epilogue10collective18CollectiveEpilogueINS1C_23Sm100TmaWarpSpecializedILi1ELi1ELi32ELb0ELb0EEEJNS5_IJNSA_ILi128EEESG_SG_EEENS5_IJNSR_IS1H_SC_EENSR_ISG_SC_EEEEEaSI_aSI_NS1C_6fusion15FusionCallbacksIS1G_NS1M_17LinearCombinationIaiaiLNS_15FloatRoundStyleE2EEES1I_S1L_JEEENS4_5SM1004TMEM4LOAD26SM100_TMEM_LOAD_32dp32b32xENS4_13SM90_TMA_LOADES19_NS4_39AutoVectorizingCopyWithAssumedAlignmentILi128EEENS4_14SM90_TMA_STOREES19_S1Y_S1Y_EEEvvEEEEvNT_6ParamsE) ;  /* 0xffffff6002007950 */ /* 0x000fea0003c3ffff */
        .weak           $__internal_1_$__cuda_sm10x_tcgen05_guardrail_trap_phase_invalid_during_alloc
        .type           $__internal_1_$__cuda_sm10x_tcgen05_guardrail_trap_phase_invalid_during_alloc,@function
        .size           $__internal_1_$__cuda_sm10x_tcgen05_guardrail_trap_phase_invalid_during_alloc,($__internal_2_$__cuda_sm10x_tcgen05_guardrail_trap_unallocated_columns_being_dealloced - $__internal_1_$__cuda_sm10x_tcgen05_guardrail_trap_phase_invalid_during_alloc)
$__internal_1_$__cuda_sm10x_tcgen05_guardrail_trap_phase_invalid_during_alloc:
[----:B------:R-:W-:Y:S05]  /*a000*/  BPT.TRAP 0x1 ;  /* 0x000000040000795c */ /* 0x000fea0000300000 */
[----:B------:R-:W-:-:S04]  /*a010*/  MOV R3, 0x0 ;  /* 0x0000000000037802 */ /* 0x000fc80000000f00 */
[----:B------:R-:W-:Y:S05]  /*a020*/  RET.REL.NODEC R2 `(_ZN7cutlass13device_kernelINS_4gemm6kernel13GemmUniversalIN4cute5tupleIJiiiiEEENS1_10collective13CollectiveMmaINS1_35MainloopSm100TmaUmmaWarpSpecializedILi48ELi2ELi4ENS5_IJNS4_1CILi2EEENSA_ILi1EEESC_EEEEENS5_IJNSA_ILi256EEENSA_ILi32EEESG_EEEaNS5_IJlSC_lEEEaSI_NS4_8TiledMMAINS4_8MMA_AtomIJNS4_21SM100_MMA_S8_2x1SM_SSIaaiLi256ELi32ELNS4_4UMMA5MajorE0ELSN_0ELNSM_8SaturateE0EEEEEENS4_6LayoutINS5_IJSC_SC_SC_EEENS5_IJNSA_ILi0EEEST_ST_EEEEENS5_IJNS4_10UnderscoreESW_SW_EEEEENS4_18SM100_TMA_2SM_LOADENS4_14ComposedLayoutINS4_7SwizzleILi1ELi4ELi3EEENS4_18smem_ptr_flag_bitsILi8EEENSR_INS5_IJNSA_ILi8EEESG_EEENS5_IJSG_SC_EEEEEEEvNS4_8identityESZ_S19_vS1A_EENS_8epilogue10collective18CollectiveEpilogueINS1C_23Sm100TmaWarpSpecializedILi1ELi1ELi32ELb0ELb0EEEJNS5_IJNSA_ILi128EEESG_SG_EEENS5_IJNSR_IS1H_SC_EENSR_ISG_SC_EEEEEaSI_aSI_NS1C_6fusion15FusionCallbacksIS1G_NS1M_17LinearCombinationIaiaiLNS_15FloatRoundStyleE2EEES1I_S1L_JEEENS4_5SM1004TMEM4LOAD26SM100_TMEM_LOAD_32dp32b32xENS4_13SM90_TMA_LOADES19_NS4_39AutoVectorizingCopyWithAssumedAlignmentILi128EEENS4_14SM90_TMA_STOREES19_S1Y_S1Y_EEEvvEEEEvNT_6ParamsE) ;  /* 0xffffff5c02f47950 */ /* 0x000fea0003c3ffff */
        .weak           $__internal_2_$__cuda_sm10x_tcgen05_guardrail_trap_unallocated_columns_being_dealloced
        .type           $__internal_2_$__cuda_sm10x_tcgen05_guardrail_trap_unallocated_columns_being_dealloced,@function
        .size           $__internal_2_$__cuda_sm10x_tcgen05_guardrail_trap_unallocated_columns_being_dealloced,(.L_x_282 - $__internal_2_$__cuda_sm10x_tcgen05_guardrail_trap_unallocated_columns_being_dealloced)
$__internal_2_$__cuda_sm10x_tcgen05_guardrail_trap_unallocated_columns_being_dealloced:
[----:B------:R-:W-:Y:S05]  /*a030*/  BPT.TRAP 0x1 ;  /* 0x000000040000795c */ /* 0x000fea0000300000 */
[----:B------:R-:W-:-:S04]  /*a040*/  HFMA2 R3, -RZ, RZ, 0, 0 ;  /* 0x00000000ff037431 */ /* 0x000fc800000001ff */
[----:B------:R-:W-:Y:S05]  /*a050*/  RET.REL.NODEC R2 `(_ZN7cutlass13device_kernelINS_4gemm6kernel13GemmUniversalIN4cute5tupleIJiiiiEEENS1_10collective13CollectiveMmaINS1_35MainloopSm100TmaUmmaWarpSpecializedILi48ELi2ELi4ENS5_IJNS4_1CILi2EEENSA_ILi1EEESC_EEEEENS5_IJNSA_ILi256EEENSA_ILi32EEESG_EEEaNS5_IJlSC_lEEEaSI_NS4_8TiledMMAINS4_8MMA_AtomIJNS4_21SM100_MMA_S8_2x1SM_SSIaaiLi256ELi32ELNS4_4UMMA5MajorE0ELSN_0ELNSM_8SaturateE0EEEEEENS4_6LayoutINS5_IJSC_SC_SC_EEENS5_IJNSA_ILi0EEEST_ST_EEEEENS5_IJNS4_10UnderscoreESW_SW_EEEEENS4_18SM100_TMA_2SM_LOADENS4_14ComposedLayoutINS4_7SwizzleILi1ELi4ELi3EEENS4_18smem_ptr_flag_bitsILi8EEENSR_INS5_IJNSA_ILi8EEESG_EEENS5_IJSG_SC_EEEEEEEvNS4_8identityESZ_S19_vS1A_EENS_8epilogue10collective18CollectiveEpilogueINS1C_23Sm100TmaWarpSpecializedILi1ELi1ELi32ELb0ELb0EEEJNS5_IJNSA_ILi128EEESG_SG_EEENS5_IJNSR_IS1H_SC_EENSR_ISG_SC_EEEEEaSI_aSI_NS1C_6fusion15FusionCallbacksIS1G_NS1M_17LinearCombinationIaiaiLNS_15FloatRoundStyleE2EEES1I_S1L_JEEENS4_5SM1004TMEM4LOAD26SM100_TMEM_LOAD_32dp32b32xENS4_13SM90_TMA_LOADES19_NS4_39AutoVectorizingCopyWithAssumedAlignmentILi128EEENS4_14SM90_TMA_STOREES19_S1Y_S1Y_EEEvvEEEEvNT_6ParamsE) ;  /* 0xffffff5c02e87950 */ /* 0x000fea0003c3ffff */
.L_x_281:
[----:B------:R-:W-:-:S00]  /*a060*/  BRA `(.L_x_281) ;  /* 0xfffffffc00fc7947 */ /* 0x000fc0000383ffff */
[----:B------:R-:W-:-:S00]  /*a070*/  NOP ;  /* 0x0000000000007918 */ /* 0x000fc00000000000 */
        /* <DEDUP_REMOVED lines=8> */
.L_x_282:


//--------------------- .nv.global.init           --------------------------
	.section	.nv.global.init,"aw",@progbits
.nv.global.init:
	.type		$str$27,@object
	.size		$str$27,($str$28 - $str$27)
$str$27:
        /*0000*/ 	.byte	0x28, 0x61, 0x64, 0x64, 0x72, 0x65, 0x73, 0x73, 0x20, 0x26, 0x20, 0x6d, 0x61, 0x73, 0x6b, 0x29
        /*0010*/ 	.byte	0x20, 0x3d, 0x3d, 0x20, 0x30, 0x00
	.type		$str$28,@object
	.size		$str$28,($str$26 - $str$28)
$str$28:
        /*0016*/ 	.byte	0x2f, 0x74, 0x6d, 0x70, 0x2f, 0x63, 0x75, 0x74, 0x6c, 0x61, 0x73, 0x73, 0x5f, 0x73, 0x77, 0x65
        /*0026*/ 	.byte	0x65, 0x70, 0x5f, 0x73, 0x72, 0x63, 0x2f, 0x69, 0x6e, 0x63, 0x6c, 0x75, 0x64, 0x65, 0x2f, 0x63
        /*0036*/ 	.byte	0x75, 0x74, 0x65, 0x2f, 0x70, 0x6f, 0x69, 0x6e, 0x74, 0x65, 0x72, 0x5f, 0x66, 0x6c, 0x61, 0x67
        /*0046*/ 	.byte	0x67, 0x65, 0x64, 0x2e, 0x68, 0x70, 0x70, 0x00
	.type		$str$26,@object
	.size		$str$26,($str$25 - $str$26)
$str$26:
        /*004e*/ 	.byte	0x2f, 0x74, 0x6d, 0x70, 0x2f, 0x63, 0x75, 0x74, 0x6c, 0x61, 0x73, 0x73, 0x5f, 0x73, 0x77, 0x65
        /*005e*/ 	.byte	0x65, 0x70, 0x5f, 0x73, 0x72, 0x63, 0x2f, 0x69, 0x6e, 0x63, 0x6c, 0x75, 0x64, 0x65, 0x2f, 0x63
        /*006e*/ 	.byte	0x75, 0x74, 0x65, 0x2f, 0x61, 0x74, 0x6f, 0x6d, 0x2f, 0x63, 0x6f, 0x70, 0x79, 0x5f, 0x74, 0x72
        /*007e*/ 	.byte	0x61, 0x69, 0x74, 0x73, 0x5f, 0x73, 0x6d, 0x31, 0x30, 0x30, 0x2e, 0x68, 0x70, 0x70, 0x00
	.type		$str$25,@object
	.size		$str$25,(__unnamed_1 - $str$25)
$str$25:
        /*008d*/ 	.byte	0x28, 0x28, 0x75, 0x69, 0x6e, 0x74, 0x33, 0x32, 0x5f, 0x74, 0x28, 0x74, 0x68, 0x72, 0x65, 0x61
        /*009d*/ 	.byte	0x64, 0x49, 0x64, 0x78, 0x2e, 0x78, 0x29, 0x20, 0x2f, 0x20, 0x33, 0x32, 0x29, 0x20, 0x25, 0x20
        /*00ad*/ 	.byte	0x34, 0x29, 0x20, 0x3d, 0x3d, 0x20, 0x28, 0x28, 0x28, 0x74, 0x6d, 0x65, 0x6d, 0x5f, 0x61, 0x64
        /*00bd*/ 	.byte	0x64, 0x72, 0x20, 0x3e, 0x3e, 0x20, 0x31, 0x36, 0x29, 0x20, 0x2f, 0x20, 0x33, 0x32, 0x29, 0x20
        /*00cd*/ 	.byte	0x25, 0x20, 0x34, 0x29, 0x00
	.type		__unnamed_1,@object
	.size		__unnamed_1,(__unnamed_2 - __unnamed_1)
__unnamed_1:
        /*00d2*/ 	.byte	0x61, 0x75, 0x74, 0x6f, 0x20, 0x63, 0x75, 0x74, 0x65, 0x3a, 0x3a, 0x61, 0x73, 0x5f, 0x70, 0x6f
        /* <DEDUP_REMOVED lines=24> */
        /*0262*/ 	.byte	0x5d, 0x00
	.type		__unnamed_2,@object
	.size		__unnamed_2,(.L_2 - __unnamed_2)
__unnamed_2:
        /* <DEDUP_REMOVED lines=41> */
.L_2:


//--------------------- .nv.shared._ZN7cutlass13device_kernelINS_4gemm6kernel13GemmUniversalIN4cute5tupleIJiiiiEEENS1_10collective13CollectiveMmaINS1_35MainloopSm100TmaUmmaWarpSpecializedILi48ELi2ELi4ENS5_IJNS4_1CILi2EEENSA_ILi1EEESC_EEEEENS5_IJNSA_ILi256EEENSA_ILi32EEESG_EEEaNS5_IJlSC_lEEEaSI_NS4_8TiledMMAINS4_8MMA_AtomIJNS4_21SM100_MMA_S8_2x1SM_SSIaaiLi256ELi32ELNS4_4UMMA5MajorE0ELSN_0ELNSM_8SaturateE0EEEEEENS4_6LayoutINS5_IJSC_SC_SC_EEENS5_IJNSA_ILi0EEEST_ST_EEEEENS5_IJNS4_10UnderscoreESW_SW_EEEEENS4_18SM100_TMA_2SM_LOADENS4_14ComposedLayoutINS4_7SwizzleILi1ELi4ELi3EEENS4_18smem_ptr_flag_bitsILi8EEENSR_INS5_IJNSA_ILi8EEESG_EEENS5_IJSG_SC_EEEEEEEvNS4_8identityESZ_S19_vS1A_EENS_8epilogue10collective18CollectiveEpilogueINS1C_23Sm100TmaWarpSpecializedILi1ELi1ELi32ELb0ELb0EEEJNS5_IJNSA_ILi128EEESG_SG_EEENS5_IJNSR_IS1H_SC_EENSR_ISG_SC_EEEEEaSI_aSI_NS1C_6fusion15FusionCallbacksIS1G_NS1M_17LinearCombinationIaiaiLNS_15FloatRoundStyleE2EEES1I_S1L_JEEENS4_5SM1004TMEM4LOAD26SM100_TMEM_LOAD_32dp32b32xENS4_13SM90_TMA_LOADES19_NS4_39AutoVectorizingCopyWithAssumedAlignmentILi128EEENS4_14SM90_TMA_STOREES19_S1Y_S1Y_EEEvvEEEEvNT_6ParamsE --------------------------
	.section	.nv.shared._ZN7cutlass13device_kernelINS_4gemm6kernel13GemmUniversalIN4cute5tupleIJiiiiEEENS1_10collective13CollectiveMmaINS1_35MainloopSm100TmaUmmaWarpSpecializedILi48ELi2ELi4ENS5_IJNS4_1CILi2EEENSA_ILi1EEESC_EEEEENS5_IJNSA_ILi256EEENSA_ILi32EEESG_EEEaNS5_IJlSC_lEEEaSI_NS4_8TiledMMAINS4_8MMA_AtomIJNS4_21SM100_MMA_S8_2x1SM_SSIaaiLi256ELi32ELNS4_4UMMA5MajorE0ELSN_0ELNSM_8SaturateE0EEEEEENS4_6LayoutINS5_IJSC_SC_SC_EEENS5_IJNSA_ILi0EEEST_ST_EEEEENS5_IJNS4_10UnderscoreESW_SW_EEEEENS4_18SM100_TMA_2SM_LOADENS4_14ComposedLayoutINS4_7SwizzleILi1ELi4ELi3EEENS4_18smem_ptr_flag_bitsILi8EEENSR_INS5_IJNSA_ILi8EEESG_EEENS5_IJSG_SC_EEEEEEEvNS4_8identityESZ_S19_vS1A_EENS_8epilogue10collective18CollectiveEpilogueINS1C_23Sm100TmaWarpSpecializedILi1ELi1ELi32ELb0ELb0EEEJNS5_IJNSA_ILi128EEESG_SG_EEENS5_IJNSR_IS1H_SC_EENSR_ISG_SC_EEEEEaSI_aSI_NS1C_6fusion15FusionCallbacksIS1G_NS1M_17LinearCombinationIaiaiLNS_15FloatRoundStyleE2EEES1I_S1L_JEEENS4_5SM1004TMEM4LOAD26SM100_TMEM_LOAD_32dp32b32xENS4_13SM90_TMA_LOADES19_NS4_39AutoVectorizingCopyWithAssumedAlignmentILi128EEENS4_14SM90_TMA_STOREES19_S1Y_S1Y_EEEvvEEEEvNT_6ParamsE,"aw",@nobits
	.sectionflags	@""
	.align	16
	.zero		1024


//--------------------- .nv.shared.reserved.0     --------------------------
	.section	.nv.shared.reserved.0,"aw",@nobits
	.weak		__nv_reservedSMEM_offset_0_alias
	.size		__nv_reservedSMEM_offset_0_alias, 0, 64
	.other		__nv_reservedSMEM_offset_0_alias,@"STO_CUDA_RESERVED_SHARED STV_DEFAULT"
__nv_reservedSMEM_offset_0_alias:
	.zero		0
.nv.shared.reserved.0:
	.zero		64
	.weak		__nv_reservedSMEM_tcgen05_partition
	.type		__nv_reservedSMEM_tcgen05_partition,@object
	.size		__nv_reservedSMEM_tcgen05_partition,(.L_0 - __nv_reservedSMEM_tcgen05_partition)
__nv_reservedSMEM_tcgen05_partition:
	.zero		32
.L_0:


//--------------------- .nv.global                --------------------------
	.section	.nv.global,"aw",@nobits
.nv.global:
	.type		_ZN40_INTERNAL_8740f66f_4_k_cu_0a7ef040_271644cute1_E,@object
	.size		_ZN40_INTERNAL_8740f66f_4_k_cu_0a7ef040_271644cute1_E,(_ZN40_INTERNAL_8740f66f_4_k_cu_0a7ef040_271644cuda3std3__45__cpo6cbeginE - _ZN40_INTERNAL_8740f66f_4_k_cu_0a7ef040_271644cute1_E)
_ZN40_INTERNAL_8740f66f_4_k_cu_0a7ef040_271644cute1_E:
	.zero		1
	.type		_ZN40_INTERNAL_8740f66f_4_k_cu_0a7ef040_271644cuda3std3__45__cpo6cbeginE,@object
	.size		_ZN40_INTERNAL_8740f66f_4_k_cu_0a7ef040_271644cuda3std3__45__cpo6cbeginE,(_ZN40_INTERNAL_8740f66f_4_k_cu_0a7ef040_271644cuda3std3__48in_placeE - _ZN40_INTERNAL_8740f66f_4_k_cu_0a7ef040_271644cuda3std3__45__cpo6cbeginE)
_ZN40_INTERNAL_8740f66f_4_k_cu_0a7ef040_271644cuda3std3__45__cpo6cbeginE:
	.zero		1
	.type		_ZN40_INTERNAL_8740f66f_4_k_cu_0a7ef040_271644cuda3std3__48in_placeE,@object
	.size		_ZN40_INTERNAL_8740f66f_4_k_cu_0a7ef040_271644cuda3std3__48in_placeE,(_ZN40_INTERNAL_8740f66f_4_k_cu_0a7ef040_271644cuda3std6ranges3__45__cpo9iter_moveE - _ZN40_INTERNAL_8740f66f_4_k_cu_0a7ef040_271644cuda3std3__48in_placeE)
_ZN40_INTERNAL_8740f66f_4_k_cu_0a7ef040_271644cuda3std3__48in_placeE:
	.zero		1
	.type		_ZN40_INTERNAL_8740f66f_4_k_cu_0a7ef040_271644cuda3std6ranges3__45__cpo9iter_moveE,@object
	.size		_ZN40_INTERNAL_8740f66f_4_k_cu_0a7ef040_271644cuda3std6ranges3__45__cpo9iter_moveE,(_ZN40_INTERNAL_8740f66f_4_k_cu_0a7ef040_271644cuda3std3__45__cpo5beginE - _ZN40_INTERNAL_8740f66f_4_k_cu_0a7ef040_271644cuda3std6ranges3__45__cpo9iter_moveE)
_ZN40_INTERNAL_8740f66f_4_k_cu_0a7ef040_271644cuda3std6ranges3__45__cpo9iter_moveE:
	.zero		1
	.type		_ZN40_INTERNAL_8740f66f_4_k_cu_0a7ef040_271644cuda3std3__45__cpo5beginE,@object
	.size		_ZN40_INTERNAL_8740f66f_4_k_cu_0a7ef040_271644cuda3std3__45__cpo5beginE,(_ZN40_INTERNAL_8740f66f_4_k_cu_0a7ef040_271644cuda3std3__442_GLOBAL__N__8740f66f_4_k_cu_0a7ef040_271646ignoreE - _ZN40_INTERNAL_8740f66f_4_k_cu_0a7ef040_271644cuda3std3__45__cpo5beginE)
_ZN40_INTERNAL_8740f66f_4_k_cu_0a7ef040_271644cuda3std3__45__cpo5beginE:
	.zero		1
	.type		_ZN40_INTERNAL_8740f66f_4_k_cu_0a7ef040_271644cuda3std3__442_GLOBAL__N__8740f66f_4_k_cu_0a7ef040_271646ignoreE,@object
	.size		_ZN40_INTERNAL_8740f66f_4_k_cu_0a7ef040_271644cuda3std3__442_GLOBAL__N__8740f66f_4_k_cu_0a7ef040_271646ignoreE,(_ZN40_INTERNAL_8740f66f_4_k_cu_0a7ef040_271644cute7productE - _ZN40_INTERNAL_8740f66f_4_k_cu_0a7ef040_271644cuda3std3__442_GLOBAL__N__8740f66f_4_k_cu_0a7ef040_271646ignoreE)
_ZN40_INTERNAL_8740f66f_4_k_cu_0a7ef040_271644cuda3std3__442_GLOBAL__N__8740f66f_4_k_cu_0a7ef040_271646ignoreE:
	.zero		1
	.type		_ZN40_INTERNAL_8740f66f_4_k_cu_0a7ef040_271644cute7productE,@object
	.size		_ZN40_INTERNAL_8740f66f_4_k_cu_0a7ef040_271644cute7productE,(_ZN40_INTERNAL_8740f66f_4_k_cu_0a7ef040_271644cuda3std3__45__cpo3endE - _ZN40_INTERNAL_8740f66f_4_k_cu_0a7ef040_271644cute7productE)
_ZN40_INTERNAL_8740f66f_4_k_cu_0a7ef040_271644cute7productE:
	.zero		1
	.type		_ZN40_INTERNAL_8740f66f_4_k_cu_0a7ef040_271644cuda3std3__45__cpo3endE,@object
	.size		_ZN40_INTERNAL_8740f66f_4_k_cu_0a7ef040_271644cuda3std3__45__cpo3endE,(_ZN40_INTERNAL_8740f66f_4_k_cu_0a7ef040_271644cuda3std3__419piecewise_constructE - _ZN40_INTERNAL_8740f66f_4_k_cu_0a7ef040_271644cuda3std3__45__cpo3endE)
_ZN40_INTERNAL_8740f66f_4_k_cu_0a7ef040_271644cuda3std3__45__cpo3endE:
	.zero		1
	.type		_ZN40_INTERNAL_8740f66f_4_k_cu_0a7ef040_271644cuda3std3__419piecewise_constructE,@object
	.size		_ZN40_INTERNAL_8740f66f_4_k_cu_0a7ef040_271644cuda3std3__419piecewise_constructE,(_ZN40_INTERNAL_8740f66f_4_k_cu_0a7ef040_271644cuda3std3__45__cpo4cendE - _ZN40_INTERNAL_8740f66f_4_k_cu_0a7ef040_271644cuda3std3__419piecewise_constructE)
_ZN40_INTERNAL_8740f66f_4_k_cu_0a7ef040_271644cuda3std3__419piecewise_constructE:
	.zero		1
	.type		_ZN40_INTERNAL_8740f66f_4_k_cu_0a7ef040_271644cuda3std3__45__cpo4cendE,@object
	.size		_ZN40_INTERNAL_8740f66f_4_k_cu_0a7ef040_271644cuda3std3__45__cpo4cendE,(_ZN40_INTERNAL_8740f66f_4_k_cu_0a7ef040_271644cuda3std6ranges3__45__cpo4swapE - _ZN40_INTERNAL_8740f66f_4_k_cu_0a7ef040_271644cuda3std3__45__cpo4cendE)
_ZN40_INTERNAL_8740f66f_4_k_cu_0a7ef040_271644cuda3std3__45__cpo4cendE:
	.zero		1
	.type		_ZN40_INTERNAL_8740f66f_4_k_cu_0a7ef040_271644cuda3std6ranges3__45__cpo4swapE,@object
	.size		_ZN40_INTERNAL_8740f66f_4_k_cu_0a7ef040_271644cuda3std6ranges3__45__cpo4swapE,(.L_10 - _ZN40_INTERNAL_8740f66f_4_k_cu_0a7ef040_271644cuda3std6ranges3__45__cpo4swapE)
_ZN40_INTERNAL_8740f66f_4_k_cu_0a7ef040_271644cuda3std6ranges3__45__cpo4swapE:
	.zero		1
.L_10:


//--------------------- .nv.constant0._ZN7cutlass13device_kernelINS_4gemm6kernel13GemmUniversalIN4cute5tupleIJiiiiEEENS1_10collective13CollectiveMmaINS1_35MainloopSm100TmaUmmaWarpSpecializedILi48ELi2ELi4ENS5_IJNS4_1CILi2EEENSA_ILi1EEESC_EEEEENS5_IJNSA_ILi256EEENSA_ILi32EEESG_EEEaNS5_IJlSC_lEEEaSI_NS4_8TiledMMAINS4_8MMA_AtomIJNS4_21SM100_MMA_S8_2x1SM_SSIaaiLi256ELi32ELNS4_4UMMA5MajorE0ELSN_0ELNSM_8SaturateE0EEEEEENS4_6LayoutINS5_IJSC_SC_SC_EEENS5_IJNSA_ILi0EEEST_ST_EEEEENS5_IJNS4_10UnderscoreESW_SW_EEEEENS4_18SM100_TMA_2SM_LOADENS4_14ComposedLayoutINS4_7SwizzleILi1ELi4ELi3EEENS4_18smem_ptr_flag_bitsILi8EEENSR_INS5_IJNSA_ILi8EEESG_EEENS5_IJSG_SC_EEEEEEEvNS4_8identityESZ_S19_vS1A_EENS_8epilogue10collective18CollectiveEpilogueINS1C_23Sm100TmaWarpSpecializedILi1ELi1ELi32ELb0ELb0EEEJNS5_IJNSA_ILi128EEESG_SG_EEENS5_IJNSR_IS1H_SC_EENSR_ISG_SC_EEEEEaSI_aSI_NS1C_6fusion15FusionCallbacksIS1G_NS1M_17LinearCombinationIaiaiLNS_15FloatRoundStyleE2EEES1I_S1L_JEEENS4_5SM1004TMEM4LOAD26SM100_TMEM_LOAD_32dp32b32xENS4_13SM90_TMA_LOADES19_NS4_39AutoVectorizingCopyWithAssumedAlignmentILi128EEENS4_14SM90_TMA_STOREES19_S1Y_S1Y_EEEvvEEEEvNT_6ParamsE --------------------------
	.section	.nv.constant0._ZN7cutlass13device_kernelINS_4gemm6kernel13GemmUniversalIN4cute5tupleIJiiiiEEENS1_10collective13CollectiveMmaINS1_35MainloopSm100TmaUmmaWarpSpecializedILi48ELi2ELi4ENS5_IJNS4_1CILi2EEENSA_ILi1EEESC_EEEEENS5_IJNSA_ILi256EEENSA_ILi32EEESG_EEEaNS5_IJlSC_lEEEaSI_NS4_8TiledMMAINS4_8MMA_AtomIJNS4_21SM100_MMA_S8_2x1SM_SSIaaiLi256ELi32ELNS4_4UMMA5MajorE0ELSN_0ELNSM_8SaturateE0EEEEEENS4_6LayoutINS5_IJSC_SC_SC_EEENS5_IJNSA_ILi0EEEST_ST_EEEEENS5_IJNS4_10UnderscoreESW_SW_EEEEENS4_18SM100_TMA_2SM_LOADENS4_14ComposedLayoutINS4_7SwizzleILi1ELi4ELi3EEENS4_18smem_ptr_flag_bitsILi8EEENSR_INS5_IJNSA_ILi8EEESG_EEENS5_IJSG_SC_EEEEEEEvNS4_8identityESZ_S19_vS1A_EENS_8epilogue10collective18CollectiveEpilogueINS1C_23Sm100TmaWarpSpecializedILi1ELi1ELi32ELb0ELb0EEEJNS5_IJNSA_ILi128EEESG_SG_EEENS5_IJNSR_IS1H_SC_EENSR_ISG_SC_EEEEEaSI_aSI_NS1C_6fusion15FusionCallbacksIS1G_NS1M_17LinearCombinationIaiaiLNS_15FloatRoundStyleE2EEES1I_S1L_JEEENS4_5SM1004TMEM4LOAD26SM100_TMEM_LOAD_32dp32b32xENS4_13SM90_TMA_LOADES19_NS4_39AutoVectorizingCopyWithAssumedAlignmentILi128EEENS4_14SM90_TMA_STOREES19_S1Y_S1Y_EEEvvEEEEvNT_6ParamsE,"a",@progbits
	.sectionflags	@""
	.align	4
.nv.constant0._ZN7cutlass13device_kernelINS_4gemm6kernel13GemmUniversalIN4cute5tupleIJiiiiEEENS1_10collective13CollectiveMmaINS1_35MainloopSm100TmaUmmaWarpSpecializedILi48ELi2ELi4ENS5_IJNS4_1CILi2EEENSA_ILi1EEESC_EEEEENS5_IJNSA_ILi256EEENSA_ILi32EEESG_EEEaNS5_IJlSC_lEEEaSI_NS4_8TiledMMAINS4_8MMA_AtomIJNS4_21SM100_MMA_S8_2x1SM_SSIaaiLi256ELi32ELNS4_4UMMA5MajorE0ELSN_0ELNSM_8SaturateE0EEEEEENS4_6LayoutINS5_IJSC_SC_SC_EEENS5_IJNSA_ILi0EEEST_ST_EEEEENS5_IJNS4_10UnderscoreESW_SW_EEEEENS4_18SM100_TMA_2SM_LOADENS4_14ComposedLayoutINS4_7SwizzleILi1ELi4ELi3EEENS4_18smem_ptr_flag_bitsILi8EEENSR_INS5_IJNSA_ILi8EEESG_EEENS5_IJSG_SC_EEEEEEEvNS4_8identityESZ_S19_vS1A_EENS_8epilogue10collective18CollectiveEpilogueINS1C_23Sm100TmaWarpSpecializedILi1ELi1ELi32ELb0ELb0EEEJNS5_IJNSA_ILi128EEESG_SG_EEENS5_IJNSR_IS1H_SC_EENSR_ISG_SC_EEEEEaSI_aSI_NS1C_6fusion15FusionCallbacksIS1G_NS1M_17LinearCombinationIaiaiLNS_15FloatRoundStyleE2EEES1I_S1L_JEEENS4_5SM1004TMEM4LOAD26SM100_TMEM_LOAD_32dp32b32xENS4_13SM90_TMA_LOADES19_NS4_39AutoVectorizingCopyWithAssumedAlignmentILi128EEENS4_14SM90_TMA_STOREES19_S1Y_S1Y_EEEvvEEEEvNT_6ParamsE:
	.zero		2944


//--------------------- SYMBOLS --------------------------

	.type		.nv.reservedSmem.offset0,@object
	.size		.nv.reservedSmem.offset0,0x4
	.type		.nv.reservedSmem.cap,@object
	.size		.nv.reservedSmem.cap,0x4
	.type		__assertfail,@function
